//
// Generated by NVIDIA NVVM Compiler
//
// Compiler Build ID: CL-36424714
// Cuda compilation tools, release 13.0, V13.0.88
// Based on NVVM 20.0.0
//

.version 9.0
.target sm_100
.address_size 64

	// .globl	maximum_forward

.visible .entry maximum_forward(
	.param .align 1 .b8 maximum_forward_param_0[1],
	.param .u64 maximum_forward_param_1,
	.param .u64 maximum_forward_param_2,
	.param .u64 .ptr .align 1 maximum_forward_param_3,
	.param .u64 .ptr .align 1 maximum_forward_param_4,
	.param .u64 .ptr .align 1 maximum_forward_param_5,
	.param .u64 .ptr .align 1 maximum_forward_param_6,
	.param .u64 .ptr .align 1 maximum_forward_param_7,
	.param .u64 .ptr .align 1 maximum_forward_param_8,
	.param .u64 .ptr .align 1 maximum_forward_param_9
)
{
	.reg .pred 	%p<11>;
	.reg .b32 	%r<56>;
	.reg .b32 	%f<4>;
	.reg .b64 	%rd<108>;

	ld.param.u64 	%rd51, [maximum_forward_param_1];
	ld.param.u64 	%rd44, [maximum_forward_param_2];
	ld.param.u64 	%rd52, [maximum_forward_param_3];
	ld.param.u64 	%rd45, [maximum_forward_param_4];
	ld.param.u64 	%rd46, [maximum_forward_param_5];
	ld.param.u64 	%rd47, [maximum_forward_param_6];
	ld.param.u64 	%rd48, [maximum_forward_param_7];
	ld.param.u64 	%rd49, [maximum_forward_param_8];
	ld.param.u64 	%rd50, [maximum_forward_param_9];
	cvta.to.global.u64 	%rd1, %rd52;
	mov.u32 	%r20, %ctaid.x;
	mov.u32 	%r21, %ntid.x;
	mov.u32 	%r22, %tid.x;
	mad.lo.s32 	%r54, %r20, %r21, %r22;
	cvt.u64.u32 	%rd53, %r54;
	setp.le.u64 	%p1, %rd51, %rd53;
	@%p1 bra 	$L__BB0_20;
	setp.eq.s64 	%p2, %rd44, 0;
	cvta.to.global.u64 	%rd2, %rd46;
	mov.b32 	%r47, 0;
	mov.b64 	%rd96, 0;
	mov.u32 	%r48, %r54;
	mov.u32 	%r49, %r47;
	@%p2 bra 	$L__BB0_5;
$L__BB0_2:
	not.b64 	%rd55, %rd96;
	add.s64 	%rd56, %rd44, %rd55;
	cvt.u64.u32 	%rd7, %r48;
	and.b64  	%rd8, %rd56, 4294967295;
	shl.b64 	%rd57, %rd56, 3;
	and.b64  	%rd58, %rd57, 34359738360;
	add.s64 	%rd59, %rd1, %rd58;
	ld.global.u64 	%rd9, [%rd59];
	and.b64  	%rd60, %rd9, -4294967296;
	setp.ne.s64 	%p3, %rd60, 0;
	@%p3 bra 	$L__BB0_8;
	cvt.u32.u64 	%r24, %rd9;
	cvt.u32.u64 	%r25, %rd7;
	div.u32 	%r26, %r25, %r24;
	mul.lo.s32 	%r27, %r26, %r24;
	sub.s32 	%r28, %r25, %r27;
	cvt.u64.u32 	%rd98, %r26;
	cvt.u64.u32 	%rd99, %r28;
	bra.uni 	$L__BB0_9;
$L__BB0_4:
	cvt.u64.u32 	%rd96, %r49;
$L__BB0_5:
	setp.eq.s64 	%p5, %rd44, 0;
	cvta.to.global.u64 	%rd5, %rd48;
	mov.b32 	%r50, 0;
	mov.b64 	%rd101, 0;
	mov.u32 	%r51, %r54;
	mov.u32 	%r52, %r50;
	@%p5 bra 	$L__BB0_11;
$L__BB0_6:
	not.b64 	%rd66, %rd101;
	add.s64 	%rd67, %rd44, %rd66;
	cvt.u64.u32 	%rd21, %r51;
	and.b64  	%rd22, %rd67, 4294967295;
	shl.b64 	%rd68, %rd67, 3;
	and.b64  	%rd69, %rd68, 34359738360;
	add.s64 	%rd70, %rd1, %rd69;
	ld.global.u64 	%rd23, [%rd70];
	and.b64  	%rd71, %rd23, -4294967296;
	setp.ne.s64 	%p6, %rd71, 0;
	@%p6 bra 	$L__BB0_14;
	cvt.u32.u64 	%r32, %rd23;
	cvt.u32.u64 	%r33, %rd21;
	div.u32 	%r34, %r33, %r32;
	mul.lo.s32 	%r35, %r34, %r32;
	sub.s32 	%r36, %r33, %r35;
	cvt.u64.u32 	%rd102, %r34;
	cvt.u64.u32 	%rd103, %r36;
	bra.uni 	$L__BB0_15;
$L__BB0_8:
	div.u64 	%rd98, %rd7, %rd9;
	mul.lo.s64 	%rd61, %rd98, %rd9;
	sub.s64 	%rd99, %rd7, %rd61;
$L__BB0_9:
	shl.b64 	%rd62, %rd8, 3;
	add.s64 	%rd63, %rd2, %rd62;
	ld.global.u64 	%rd64, [%rd63];
	cvt.u32.u64 	%r29, %rd64;
	cvt.u32.u64 	%r30, %rd99;
	mad.lo.s32 	%r49, %r29, %r30, %r49;
	cvt.u32.u64 	%r48, %rd98;
	add.s32 	%r47, %r47, 1;
	cvt.u64.u32 	%rd96, %r47;
	setp.gt.u64 	%p4, %rd44, %rd96;
	@%p4 bra 	$L__BB0_2;
	bra.uni 	$L__BB0_4;
$L__BB0_10:
	cvt.u64.u32 	%rd101, %r52;
$L__BB0_11:
	setp.eq.s64 	%p8, %rd44, 0;
	cvta.to.global.u64 	%rd19, %rd50;
	mov.b32 	%r53, 0;
	mov.b64 	%rd107, 0;
	mov.u32 	%r55, %r53;
	@%p8 bra 	$L__BB0_19;
$L__BB0_12:
	not.b64 	%rd77, %rd107;
	add.s64 	%rd78, %rd44, %rd77;
	cvt.u64.u32 	%rd32, %r54;
	and.b64  	%rd33, %rd78, 4294967295;
	shl.b64 	%rd79, %rd78, 3;
	and.b64  	%rd80, %rd79, 34359738360;
	add.s64 	%rd81, %rd1, %rd80;
	ld.global.u64 	%rd34, [%rd81];
	and.b64  	%rd82, %rd34, -4294967296;
	setp.ne.s64 	%p9, %rd82, 0;
	@%p9 bra 	$L__BB0_16;
	cvt.u32.u64 	%r40, %rd34;
	cvt.u32.u64 	%r41, %rd32;
	div.u32 	%r42, %r41, %r40;
	mul.lo.s32 	%r43, %r42, %r40;
	sub.s32 	%r44, %r41, %r43;
	cvt.u64.u32 	%rd105, %r42;
	cvt.u64.u32 	%rd106, %r44;
	bra.uni 	$L__BB0_17;
$L__BB0_14:
	div.u64 	%rd102, %rd21, %rd23;
	mul.lo.s64 	%rd72, %rd102, %rd23;
	sub.s64 	%rd103, %rd21, %rd72;
$L__BB0_15:
	shl.b64 	%rd73, %rd22, 3;
	add.s64 	%rd74, %rd5, %rd73;
	ld.global.u64 	%rd75, [%rd74];
	cvt.u32.u64 	%r37, %rd75;
	cvt.u32.u64 	%r38, %rd103;
	mad.lo.s32 	%r52, %r37, %r38, %r52;
	cvt.u32.u64 	%r51, %rd102;
	add.s32 	%r50, %r50, 1;
	cvt.u64.u32 	%rd101, %r50;
	setp.gt.u64 	%p7, %rd44, %rd101;
	@%p7 bra 	$L__BB0_6;
	bra.uni 	$L__BB0_10;
$L__BB0_16:
	div.u64 	%rd105, %rd32, %rd34;
	mul.lo.s64 	%rd83, %rd105, %rd34;
	sub.s64 	%rd106, %rd32, %rd83;
$L__BB0_17:
	shl.b64 	%rd84, %rd33, 3;
	add.s64 	%rd85, %rd19, %rd84;
	ld.global.u64 	%rd86, [%rd85];
	cvt.u32.u64 	%r45, %rd86;
	cvt.u32.u64 	%r46, %rd106;
	mad.lo.s32 	%r55, %r45, %r46, %r55;
	cvt.u32.u64 	%r54, %rd105;
	add.s32 	%r53, %r53, 1;
	cvt.u64.u32 	%rd107, %r53;
	setp.gt.u64 	%p10, %rd44, %rd107;
	@%p10 bra 	$L__BB0_12;
	cvt.u64.u32 	%rd107, %r55;
$L__BB0_19:
	cvta.to.global.u64 	%rd87, %rd45;
	shl.b64 	%rd88, %rd96, 2;
	add.s64 	%rd89, %rd87, %rd88;
	ld.global.f32 	%f1, [%rd89];
	cvta.to.global.u64 	%rd90, %rd47;
	shl.b64 	%rd91, %rd101, 2;
	add.s64 	%rd92, %rd90, %rd91;
	ld.global.f32 	%f2, [%rd92];
	max.f32 	%f3, %f1, %f2;
	cvta.to.global.u64 	%rd93, %rd49;
	shl.b64 	%rd94, %rd107, 2;
	add.s64 	%rd95, %rd93, %rd94;
	st.global.f32 	[%rd95], %f3;
$L__BB0_20:
	ret;

}
	// .globl	maximum_backward
.visible .entry maximum_backward(
	.param .align 1 .b8 maximum_backward_param_0[1],
	.param .u64 maximum_backward_param_1,
	.param .u64 maximum_backward_param_2,
	.param .u64 .ptr .align 1 maximum_backward_param_3,
	.param .u64 .ptr .align 1 maximum_backward_param_4,
	.param .u64 .ptr .align 1 maximum_backward_param_5,
	.param .u64 .ptr .align 1 maximum_backward_param_6,
	.param .u64 .ptr .align 1 maximum_backward_param_7,
	.param .u64 .ptr .align 1 maximum_backward_param_8,
	.param .u64 .ptr .align 1 maximum_backward_param_9,
	.param .u64 .ptr .align 1 maximum_backward_param_10,
	.param .u64 .ptr .align 1 maximum_backward_param_11
)
{
	.reg .pred 	%p<13>;
	.reg .b32 	%r<54>;
	.reg .b32 	%f<12>;
	.reg .b64 	%rd<114>;

	ld.param.u64 	%rd51, [maximum_backward_param_1];
	ld.param.u64 	%rd42, [maximum_backward_param_2];
	ld.param.u64 	%rd52, [maximum_backward_param_3];
	ld.param.u64 	%rd43, [maximum_backward_param_4];
	ld.param.u64 	%rd44, [maximum_backward_param_5];
	ld.param.u64 	%rd45, [maximum_backward_param_6];
	ld.param.u64 	%rd46, [maximum_backward_param_7];
	ld.param.u64 	%rd47, [maximum_backward_param_8];
	ld.param.u64 	%rd48, [maximum_backward_param_9];
	ld.param.u64 	%rd49, [maximum_backward_param_10];
	ld.param.u64 	%rd50, [maximum_backward_param_11];
	cvta.to.global.u64 	%rd1, %rd52;
	mov.u32 	%r20, %ctaid.x;
	mov.u32 	%r21, %ntid.x;
	mov.u32 	%r22, %tid.x;
	mad.lo.s32 	%r52, %r20, %r21, %r22;
	cvt.u64.u32 	%rd53, %r52;
	setp.le.u64 	%p1, %rd51, %rd53;
	@%p1 bra 	$L__BB1_20;
	setp.eq.s64 	%p2, %rd42, 0;
	cvta.to.global.u64 	%rd2, %rd45;
	mov.b32 	%r45, 0;
	mov.b64 	%rd102, 0;
	mov.u32 	%r46, %r52;
	mov.u32 	%r47, %r45;
	@%p2 bra 	$L__BB1_5;
$L__BB1_2:
	not.b64 	%rd55, %rd102;
	add.s64 	%rd56, %rd42, %rd55;
	and.b64  	%rd7, %rd56, 4294967295;
	shl.b64 	%rd57, %rd56, 3;
	and.b64  	%rd58, %rd57, 34359738360;
	add.s64 	%rd59, %rd1, %rd58;
	ld.global.u64 	%rd8, [%rd59];
	and.b64  	%rd60, %rd8, -4294967296;
	setp.ne.s64 	%p3, %rd60, 0;
	@%p3 bra 	$L__BB1_8;
	cvt.u32.u64 	%r24, %rd8;
	div.u32 	%r25, %r46, %r24;
	mul.lo.s32 	%r26, %r25, %r24;
	sub.s32 	%r27, %r46, %r26;
	cvt.u64.u32 	%rd104, %r25;
	cvt.u64.u32 	%rd105, %r27;
	bra.uni 	$L__BB1_9;
$L__BB1_4:
	cvt.u64.u32 	%rd102, %r47;
$L__BB1_5:
	setp.eq.s64 	%p5, %rd42, 0;
	cvta.to.global.u64 	%rd5, %rd48;
	mov.b32 	%r48, 0;
	mov.b64 	%rd107, 0;
	mov.u32 	%r49, %r52;
	mov.u32 	%r50, %r48;
	@%p5 bra 	$L__BB1_11;
$L__BB1_6:
	not.b64 	%rd67, %rd107;
	add.s64 	%rd68, %rd42, %rd67;
	and.b64  	%rd20, %rd68, 4294967295;
	shl.b64 	%rd69, %rd68, 3;
	and.b64  	%rd70, %rd69, 34359738360;
	add.s64 	%rd71, %rd1, %rd70;
	ld.global.u64 	%rd21, [%rd71];
	and.b64  	%rd72, %rd21, -4294967296;
	setp.ne.s64 	%p6, %rd72, 0;
	@%p6 bra 	$L__BB1_14;
	cvt.u32.u64 	%r31, %rd21;
	div.u32 	%r32, %r49, %r31;
	mul.lo.s32 	%r33, %r32, %r31;
	sub.s32 	%r34, %r49, %r33;
	cvt.u64.u32 	%rd108, %r32;
	cvt.u64.u32 	%rd109, %r34;
	bra.uni 	$L__BB1_15;
$L__BB1_8:
	cvt.u64.u32 	%rd61, %r46;
	div.u64 	%rd104, %rd61, %rd8;
	mul.lo.s64 	%rd62, %rd104, %rd8;
	sub.s64 	%rd105, %rd61, %rd62;
$L__BB1_9:
	shl.b64 	%rd63, %rd7, 3;
	add.s64 	%rd64, %rd2, %rd63;
	ld.global.u64 	%rd65, [%rd64];
	cvt.u32.u64 	%r28, %rd65;
	cvt.u32.u64 	%r29, %rd105;
	mad.lo.s32 	%r47, %r28, %r29, %r47;
	cvt.u32.u64 	%r46, %rd104;
	add.s32 	%r45, %r45, 1;
	cvt.u64.u32 	%rd102, %r45;
	setp.gt.u64 	%p4, %rd42, %rd102;
	@%p4 bra 	$L__BB1_2;
	bra.uni 	$L__BB1_4;
$L__BB1_10:
	cvt.u64.u32 	%rd107, %r50;
$L__BB1_11:
	setp.eq.s64 	%p8, %rd42, 0;
	cvta.to.global.u64 	%rd18, %rd50;
	mov.b32 	%r51, 0;
	mov.b64 	%rd113, 0;
	mov.u32 	%r53, %r51;
	@%p8 bra 	$L__BB1_19;
$L__BB1_12:
	not.b64 	%rd79, %rd113;
	add.s64 	%rd80, %rd42, %rd79;
	cvt.u64.u32 	%rd30, %r52;
	and.b64  	%rd31, %rd80, 4294967295;
	shl.b64 	%rd81, %rd80, 3;
	and.b64  	%rd82, %rd81, 34359738360;
	add.s64 	%rd83, %rd1, %rd82;
	ld.global.u64 	%rd32, [%rd83];
	and.b64  	%rd84, %rd32, -4294967296;
	setp.ne.s64 	%p9, %rd84, 0;
	@%p9 bra 	$L__BB1_16;
	cvt.u32.u64 	%r38, %rd32;
	cvt.u32.u64 	%r39, %rd30;
	div.u32 	%r40, %r39, %r38;
	mul.lo.s32 	%r41, %r40, %r38;
	sub.s32 	%r42, %r39, %r41;
	cvt.u64.u32 	%rd111, %r40;
	cvt.u64.u32 	%rd112, %r42;
	bra.uni 	$L__BB1_17;
$L__BB1_14:
	cvt.u64.u32 	%rd73, %r49;
	div.u64 	%rd108, %rd73, %rd21;
	mul.lo.s64 	%rd74, %rd108, %rd21;
	sub.s64 	%rd109, %rd73, %rd74;
$L__BB1_15:
	shl.b64 	%rd75, %rd20, 3;
	add.s64 	%rd76, %rd5, %rd75;
	ld.global.u64 	%rd77, [%rd76];
	cvt.u32.u64 	%r35, %rd77;
	cvt.u32.u64 	%r36, %rd109;
	mad.lo.s32 	%r50, %r35, %r36, %r50;
	cvt.u32.u64 	%r49, %rd108;
	add.s32 	%r48, %r48, 1;
	cvt.u64.u32 	%rd107, %r48;
	setp.gt.u64 	%p7, %rd42, %rd107;
	@%p7 bra 	$L__BB1_6;
	bra.uni 	$L__BB1_10;
$L__BB1_16:
	div.u64 	%rd111, %rd30, %rd32;
	mul.lo.s64 	%rd85, %rd111, %rd32;
	sub.s64 	%rd112, %rd30, %rd85;
$L__BB1_17:
	shl.b64 	%rd86, %rd31, 3;
	add.s64 	%rd87, %rd18, %rd86;
	ld.global.u64 	%rd88, [%rd87];
	cvt.u32.u64 	%r43, %rd88;
	cvt.u32.u64 	%r44, %rd112;
	mad.lo.s32 	%r53, %r43, %r44, %r53;
	cvt.u32.u64 	%r52, %rd111;
	add.s32 	%r51, %r51, 1;
	cvt.u64.u32 	%rd113, %r51;
	setp.gt.u64 	%p10, %rd42, %rd113;
	@%p10 bra 	$L__BB1_12;
	cvt.u64.u32 	%rd113, %r53;
$L__BB1_19:
	cvta.to.global.u64 	%rd89, %rd43;
	shl.b64 	%rd90, %rd102, 2;
	add.s64 	%rd91, %rd89, %rd90;
	ld.global.f32 	%f1, [%rd91];
	cvta.to.global.u64 	%rd92, %rd46;
	shl.b64 	%rd93, %rd107, 2;
	add.s64 	%rd94, %rd92, %rd93;
	ld.global.f32 	%f2, [%rd94];
	cvta.to.global.u64 	%rd95, %rd49;
	shl.b64 	%rd96, %rd113, 2;
	add.s64 	%rd97, %rd95, %rd96;
	ld.global.f32 	%f3, [%rd97];
	setp.gt.f32 	%p11, %f1, %f2;
	setp.lt.f32 	%p12, %f1, %f2;
	selp.f32 	%f4, 0f00000000, 0f3F000000, %p12;
	selp.f32 	%f5, 0f3F800000, 0f3F000000, %p12;
	selp.f32 	%f6, 0f3F800000, %f4, %p11;
	selp.f32 	%f7, 0f00000000, %f5, %p11;
	cvta.to.global.u64 	%rd98, %rd44;
	add.s64 	%rd99, %rd98, %rd90;
	mul.f32 	%f8, %f3, %f6;
	atom.global.add.f32 	%f9, [%rd99], %f8;
	cvta.to.global.u64 	%rd100, %rd47;
	add.s64 	%rd101, %rd100, %rd93;
	mul.f32 	%f10, %f3, %f7;
	atom.global.add.f32 	%f11, [%rd101], %f10;
$L__BB1_20:
	ret;

}


// ===== COMPILED SASS (sm_100) =====

	.target	sm_100

	.elftype	@"ET_EXEC"


//--------------------- .note.nv.tkinfo           --------------------------
	.section	.note.nv.tkinfo,"",@"SHT_NOTE"
	.sectionflags	@"SHF_NOTE_NV_TKINFO"
	.tkinfo
        /*0018*/ 	.word	0x00000002
        /*0030*/ 	.string	""
        /*0030*/ 	.string	"ptxas"
        /*0030*/ 	.string	"Cuda compilation tools, release 13.0, V13.0.88"
        /*0030*/ 	.string	"Build cuda_13.0.r13.0/compiler.36424714_0"
        /*0030*/ 	.string	"-arch sm_100 -m 64 "



//--------------------- .note.nv.cuinfo           --------------------------
	.section	.note.nv.cuinfo,"",@"SHT_NOTE"
	.sectionflags	@"SHF_NOTE_NV_CUINFO"
        /*0018*/ 	.short	0x0002
        /*001a*/ 	.short	0x0064
        /*001c*/ 	.short	0x0082
	.zero		2


//--------------------- .nv.info                  --------------------------
	.section	.nv.info,"",@"SHT_CUDA_INFO"
	.align	4


	//----- nvinfo : EIATTR_REGCOUNT
	.align		4
        /*0000*/ 	.byte	0x04, 0x2f
        /*0002*/ 	.short	(.L_1 - .L_0)
	.align		4
.L_0:
        /*0004*/ 	.word	index@(maximum_forward)
        /*0008*/ 	.word	0x0000001c


	//----- nvinfo : EIATTR_FRAME_SIZE
	.align		4
.L_1:
        /*000c*/ 	.byte	0x04, 0x11
        /*000e*/ 	.short	(.L_3 - .L_2)
	.align		4
.L_2:
        /*0010*/ 	.word	index@($__internal_1_$__cuda_sm20_div_u64)
        /*0014*/ 	.word	0x00000000


	//----- nvinfo : EIATTR_FRAME_SIZE
	.align		4
.L_3:
        /*0018*/ 	.byte	0x04, 0x11
        /*001a*/ 	.short	(.L_5 - .L_4)
	.align		4
.L_4:
        /*001c*/ 	.word	index@(maximum_forward)
        /*0020*/ 	.word	0x00000000


	//----- nvinfo : EIATTR_REGCOUNT
	.align		4
.L_5:
        /*0024*/ 	.byte	0x04, 0x2f
        /*0026*/ 	.short	(.L_7 - .L_6)
	.align		4
.L_6:
        /*0028*/ 	.word	index@(maximum_backward)
        /*002c*/ 	.word	0x0000001c


	//----- nvinfo : EIATTR_FRAME_SIZE
	.align		4
.L_7:
        /*0030*/ 	.byte	0x04, 0x11
        /*0032*/ 	.short	(.L_9 - .L_8)
	.align		4
.L_8:
        /*0034*/ 	.word	index@($__internal_0_$__cuda_sm20_div_u64)
        /*0038*/ 	.word	0x00000000


	//----- nvinfo : EIATTR_FRAME_SIZE
	.align		4
.L_9:
        /*003c*/ 	.byte	0x04, 0x11
        /*003e*/ 	.short	(.L_11 - .L_10)
	.align		4
.L_10:
        /*0040*/ 	.word	index@(maximum_backward)
        /*0044*/ 	.word	0x00000000


	//----- nvinfo : EIATTR_MIN_STACK_SIZE
	.align		4
.L_11:
        /*0048*/ 	.byte	0x04, 0x12
        /*004a*/ 	.short	(.L_13 - .L_12)
	.align		4
.L_12:
        /*004c*/ 	.word	index@(maximum_backward)
        /*0050*/ 	.word	0x00000000


	//----- nvinfo : EIATTR_MIN_STACK_SIZE
	.align		4
.L_13:
        /*0054*/ 	.byte	0x04, 0x12
        /*0056*/ 	.short	(.L_15 - .L_14)
	.align		4
.L_14:
        /*0058*/ 	.word	index@(maximum_forward)
        /*005c*/ 	.word	0x00000000
.L_15:


//--------------------- .nv.compat                --------------------------
	.section	.nv.compat,"",@"SHT_CUDA_COMPAT_INFO"
	.align	4
        /*0000*/ 	.byte	0x02, 0x09, 0x00, 0x00, 0x02, 0x02, 0x01, 0x00, 0x02, 0x05, 0x05, 0x00, 0x03, 0x07, 0x01, 0x01
        /*0010*/ 	.byte	0x02, 0x03, 0x00, 0x00, 0x02, 0x06, 0x01, 0x00, 0x04, 0x0b, 0x08, 0x00, 0x09, 0x00, 0x00, 0x00
        /*0020*/ 	.byte	0x00, 0x00, 0x00, 0x00


//--------------------- .nv.info.maximum_backward --------------------------
	.section	.nv.info.maximum_backward,"",@"SHT_CUDA_INFO"
	.sectionflags	@""
	.align	4


	//----- nvinfo : EIATTR_CUDA_API_VERSION
	.align		4
        /*0000*/ 	.byte	0x04, 0x37
        /*0002*/ 	.short	(.L_17 - .L_16)
.L_16:
        /*0004*/ 	.word	0x00000082


	//----- nvinfo : EIATTR_KPARAM_INFO
	.align		4
.L_17:
        /*0008*/ 	.byte	0x04, 0x17
        /*000a*/ 	.short	(.L_19 - .L_18)
.L_18:
        /*000c*/ 	.word	0x00000000
        /*0010*/ 	.short	0x000b
        /*0012*/ 	.short	0x0058
        /*0014*/ 	.byte	0x00, 0xf5, 0x21, 0x00


	//----- nvinfo : EIATTR_KPARAM_INFO
	.align		4
.L_19:
        /*0018*/ 	.byte	0x04, 0x17
        /*001a*/ 	.short	(.L_21 - .L_20)
.L_20:
        /*001c*/ 	.word	0x00000000
        /*0020*/ 	.short	0x000a
        /*0022*/ 	.short	0x0050
        /*0024*/ 	.byte	0x00, 0xf5, 0x21, 0x00


	//----- nvinfo : EIATTR_KPARAM_INFO
	.align		4
.L_21:
        /*0028*/ 	.byte	0x04, 0x17
        /*002a*/ 	.short	(.L_23 - .L_22)
.L_22:
        /*002c*/ 	.word	0x00000000
        /*0030*/ 	.short	0x0009
        /*0032*/ 	.short	0x0048
        /*0034*/ 	.byte	0x00, 0xf5, 0x21, 0x00


	//----- nvinfo : EIATTR_KPARAM_INFO
	.align		4
.L_23:
        /*0038*/ 	.byte	0x04, 0x17
        /*003a*/ 	.short	(.L_25 - .L_24)
.L_24:
        /*003c*/ 	.word	0x00000000
        /*0040*/ 	.short	0x0008
        /*0042*/ 	.short	0x0040
        /*0044*/ 	.byte	0x00, 0xf5, 0x21, 0x00


	//----- nvinfo : EIATTR_KPARAM_INFO
	.align		4
.L_25:
        /*0048*/ 	.byte	0x04, 0x17
        /*004a*/ 	.short	(.L_27 - .L_26)
.L_26:
        /*004c*/ 	.word	0x00000000
        /*0050*/ 	.short	0x0007
        /*0052*/ 	.short	0x0038
        /*0054*/ 	.byte	0x00, 0xf5, 0x21, 0x00


	//----- nvinfo : EIATTR_KPARAM_INFO
	.align		4
.L_27:
        /*0058*/ 	.byte	0x04, 0x17
        /*005a*/ 	.short	(.L_29 - .L_28)
.L_28:
        /*005c*/ 	.word	0x00000000
        /*0060*/ 	.short	0x0006
        /*0062*/ 	.short	0x0030
        /*0064*/ 	.byte	0x00, 0xf5, 0x21, 0x00


	//----- nvinfo : EIATTR_KPARAM_INFO
	.align		4
.L_29:
        /*0068*/ 	.byte	0x04, 0x17
        /*006a*/ 	.short	(.L_31 - .L_30)
.L_30:
        /*006c*/ 	.word	0x00000000
        /*0070*/ 	.short	0x0005
        /*0072*/ 	.short	0x0028
        /*0074*/ 	.byte	0x00, 0xf5, 0x21, 0x00


	//----- nvinfo : EIATTR_KPARAM_INFO
	.align		4
.L_31:
        /*0078*/ 	.byte	0x04, 0x17
        /*007a*/ 	.short	(.L_33 - .L_32)
.L_32:
        /*007c*/ 	.word	0x00000000
        /*0080*/ 	.short	0x0004
        /*0082*/ 	.short	0x0020
        /*0084*/ 	.byte	0x00, 0xf5, 0x21, 0x00


	//----- nvinfo : EIATTR_KPARAM_INFO
	.align		4
.L_33:
        /*0088*/ 	.byte	0x04, 0x17
        /*008a*/ 	.short	(.L_35 - .L_34)
.L_34:
        /*008c*/ 	.word	0x00000000
        /*0090*/ 	.short	0x0003
        /*0092*/ 	.short	0x0018
        /*0094*/ 	.byte	0x00, 0xf5, 0x21, 0x00


	//----- nvinfo : EIATTR_KPARAM_INFO
	.align		4
.L_35:
        /*0098*/ 	.byte	0x04, 0x17
        /*009a*/ 	.short	(.L_37 - .L_36)
.L_36:
        /*009c*/ 	.word	0x00000000
        /*00a0*/ 	.short	0x0002
        /*00a2*/ 	.short	0x0010
        /*00a4*/ 	.byte	0x00, 0xf0, 0x21, 0x00


	//----- nvinfo : EIATTR_KPARAM_INFO
	.align		4
.L_37:
        /*00a8*/ 	.byte	0x04, 0x17
        /*00aa*/ 	.short	(.L_39 - .L_38)
.L_38:
        /*00ac*/ 	.word	0x00000000
        /*00b0*/ 	.short	0x0001
        /*00b2*/ 	.short	0x0008
        /*00b4*/ 	.byte	0x00, 0xf0, 0x21, 0x00


	//----- nvinfo : EIATTR_KPARAM_INFO
	.align		4
.L_39:
        /*00b8*/ 	.byte	0x04, 0x17
        /*00ba*/ 	.short	(.L_41 - .L_40)
.L_40:
        /*00bc*/ 	.word	0x00000000
        /*00c0*/ 	.short	0x0000
        /*00c2*/ 	.short	0x0000
        /*00c4*/ 	.byte	0x00, 0xf0, 0x05, 0x00


	//----- nvinfo : EIATTR_SPARSE_MMA_MASK
	.align		4
.L_41:
        /*00c8*/ 	.byte	0x03, 0x50
        /*00ca*/ 	.short	0x0000


	//----- nvinfo : EIATTR_MAXREG_COUNT
	.align		4
        /*00cc*/ 	.byte	0x03, 0x1b
        /*00ce*/ 	.short	0x00ff


	//----- nvinfo : EIATTR_MERCURY_ISA_VERSION
	.align		4
        /*00d0*/ 	.byte	0x03, 0x5f
        /*00d2*/ 	.short	0x0101


	//----- nvinfo : EIATTR_VRC_CTA_INIT_COUNT
	.align		4
        /*00d4*/ 	.byte	0x02, 0x4a
	.zero		1
	.zero		1


	//----- nvinfo : EIATTR_EXIT_INSTR_OFFSETS
	.align		4
        /*00d8*/ 	.byte	0x04, 0x1c
        /*00da*/ 	.short	(.L_43 - .L_42)


	//   ....[0]....
.L_42:
        /*00dc*/ 	.word	0x00000080


	//   ....[1]....
        /*00e0*/ 	.word	0x00000f40


	//----- nvinfo : EIATTR_CRS_STACK_SIZE
	.align		4
.L_43:
        /*00e4*/ 	.byte	0x04, 0x1e
        /*00e6*/ 	.short	(.L_45 - .L_44)
.L_44:
        /*00e8*/ 	.word	0x00000000


	//----- nvinfo : EIATTR_CBANK_PARAM_SIZE
	.align		4
.L_45:
        /*00ec*/ 	.byte	0x03, 0x19
        /*00ee*/ 	.short	0x0060


	//----- nvinfo : EIATTR_PARAM_CBANK
	.align		4
        /*00f0*/ 	.byte	0x04, 0x0a
        /*00f2*/ 	.short	(.L_47 - .L_46)
	.align		4
.L_46:
        /*00f4*/ 	.word	index@(.nv.constant0.maximum_backward)
        /*00f8*/ 	.short	0x0380
        /*00fa*/ 	.short	0x0060


	//----- nvinfo : EIATTR_SW_WAR
	.align		4
.L_47:
        /*00fc*/ 	.byte	0x04, 0x36
        /*00fe*/ 	.short	(.L_49 - .L_48)
.L_48:
        /*0100*/ 	.word	0x00000008
.L_49:


//--------------------- .nv.info.maximum_forward  --------------------------
	.section	.nv.info.maximum_forward,"",@"SHT_CUDA_INFO"
	.sectionflags	@""
	.align	4


	//----- nvinfo : EIATTR_CUDA_API_VERSION
	.align		4
        /*0000*/ 	.byte	0x04, 0x37
        /*0002*/ 	.short	(.L_51 - .L_50)
.L_50:
        /*0004*/ 	.word	0x00000082


	//----- nvinfo : EIATTR_KPARAM_INFO
	.align		4
.L_51:
        /*0008*/ 	.byte	0x04, 0x17
        /*000a*/ 	.short	(.L_53 - .L_52)
.L_52:
        /*000c*/ 	.word	0x00000000
        /*0010*/ 	.short	0x0009
        /*0012*/ 	.short	0x0048
        /*0014*/ 	.byte	0x00, 0xf5, 0x21, 0x00


	//----- nvinfo : EIATTR_KPARAM_INFO
	.align		4
.L_53:
        /*0018*/ 	.byte	0x04, 0x17
        /*001a*/ 	.short	(.L_55 - .L_54)
.L_54:
        /*001c*/ 	.word	0x00000000
        /*0020*/ 	.short	0x0008
        /*0022*/ 	.short	0x0040
        /*0024*/ 	.byte	0x00, 0xf5, 0x21, 0x00


	//----- nvinfo : EIATTR_KPARAM_INFO
	.align		4
.L_55:
        /*0028*/ 	.byte	0x04, 0x17
        /*002a*/ 	.short	(.L_57 - .L_56)
.L_56:
        /*002c*/ 	.word	0x00000000
        /*0030*/ 	.short	0x0007
        /*0032*/ 	.short	0x0038
        /*0034*/ 	.byte	0x00, 0xf5, 0x21, 0x00


	//----- nvinfo : EIATTR_KPARAM_INFO
	.align		4
.L_57:
        /*0038*/ 	.byte	0x04, 0x17
        /*003a*/ 	.short	(.L_59 - .L_58)
.L_58:
        /*003c*/ 	.word	0x00000000
        /*0040*/ 	.short	0x0006
        /*0042*/ 	.short	0x0030
        /*0044*/ 	.byte	0x00, 0xf5, 0x21, 0x00


	//----- nvinfo : EIATTR_KPARAM_INFO
	.align		4
.L_59:
        /*0048*/ 	.byte	0x04, 0x17
        /*004a*/ 	.short	(.L_61 - .L_60)
.L_60:
        /*004c*/ 	.word	0x00000000
        /*0050*/ 	.short	0x0005
        /*0052*/ 	.short	0x0028
        /*0054*/ 	.byte	0x00, 0xf5, 0x21, 0x00


	//----- nvinfo : EIATTR_KPARAM_INFO
	.align		4
.L_61:
        /*0058*/ 	.byte	0x04, 0x17
        /*005a*/ 	.short	(.L_63 - .L_62)
.L_62:
        /*005c*/ 	.word	0x00000000
        /*0060*/ 	.short	0x0004
        /*0062*/ 	.short	0x0020
        /*0064*/ 	.byte	0x00, 0xf5, 0x21, 0x00


	//----- nvinfo : EIATTR_KPARAM_INFO
	.align		4
.L_63:
        /*0068*/ 	.byte	0x04, 0x17
        /*006a*/ 	.short	(.L_65 - .L_64)
.L_64:
        /*006c*/ 	.word	0x00000000
        /*0070*/ 	.short	0x0003
        /*0072*/ 	.short	0x0018
        /*0074*/ 	.byte	0x00, 0xf5, 0x21, 0x00


	//----- nvinfo : EIATTR_KPARAM_INFO
	.align		4
.L_65:
        /*0078*/ 	.byte	0x04, 0x17
        /*007a*/ 	.short	(.L_67 - .L_66)
.L_66:
        /*007c*/ 	.word	0x00000000
        /*0080*/ 	.short	0x0002
        /*0082*/ 	.short	0x0010
        /*0084*/ 	.byte	0x00, 0xf0, 0x21, 0x00


	//----- nvinfo : EIATTR_KPARAM_INFO
	.align		4
.L_67:
        /*0088*/ 	.byte	0x04, 0x17
        /*008a*/ 	.short	(.L_69 - .L_68)
.L_68:
        /*008c*/ 	.word	0x00000000
        /*0090*/ 	.short	0x0001
        /*0092*/ 	.short	0x0008
        /*0094*/ 	.byte	0x00, 0xf0, 0x21, 0x00


	//----- nvinfo : EIATTR_KPARAM_INFO
	.align		4
.L_69:
        /*0098*/ 	.byte	0x04, 0x17
        /*009a*/ 	.short	(.L_71 - .L_70)
.L_70:
        /*009c*/ 	.word	0x00000000
        /*00a0*/ 	.short	0x0000
        /*00a2*/ 	.short	0x0000
        /*00a4*/ 	.byte	0x00, 0xf0, 0x05, 0x00


	//----- nvinfo : EIATTR_SPARSE_MMA_MASK
	.align		4
.L_71:
        /*00a8*/ 	.byte	0x03, 0x50
        /*00aa*/ 	.short	0x0000


	//----- nvinfo : EIATTR_MAXREG_COUNT
	.align		4
        /*00ac*/ 	.byte	0x03, 0x1b
        /*00ae*/ 	.short	0x00ff


	//----- nvinfo : EIATTR_MERCURY_ISA_VERSION
	.align		4
        /*00b0*/ 	.byte	0x03, 0x5f
        /*00b2*/ 	.short	0x0101


	//----- nvinfo : EIATTR_VRC_CTA_INIT_COUNT
	.align		4
        /*00b4*/ 	.byte	0x02, 0x4a
	.zero		1
	.zero		1


	//----- nvinfo : EIATTR_EXIT_INSTR_OFFSETS
	.align		4
        /*00b8*/ 	.byte	0x04, 0x1c
        /*00ba*/ 	.short	(.L_73 - .L_72)


	//   ....[0]....
.L_72:
        /*00bc*/ 	.word	0x00000080


	//   ....[1]....
        /*00c0*/ 	.word	0x00000e10


	//----- nvinfo : EIATTR_CRS_STACK_SIZE
	.align		4
.L_73:
        /*00c4*/ 	.byte	0x04, 0x1e
        /*00c6*/ 	.short	(.L_75 - .L_74)
.L_74:
        /*00c8*/ 	.word	0x00000000


	//----- nvinfo : EIATTR_CBANK_PARAM_SIZE
	.align		4
.L_75:
        /*00cc*/ 	.byte	0x03, 0x19
        /*00ce*/ 	.short	0x0050


	//----- nvinfo : EIATTR_PARAM_CBANK
	.align		4
        /*00d0*/ 	.byte	0x04, 0x0a
        /*00d2*/ 	.short	(.L_77 - .L_76)
	.align		4
.L_76:
        /*00d4*/ 	.word	index@(.nv.constant0.maximum_forward)
        /*00d8*/ 	.short	0x0380
        /*00da*/ 	.short	0x0050


	//----- nvinfo : EIATTR_SW_WAR
	.align		4
.L_77:
        /*00dc*/ 	.byte	0x04, 0x36
        /*00de*/ 	.short	(.L_79 - .L_78)
.L_78:
        /*00e0*/ 	.word	0x00000008
.L_79:


//--------------------- .nv.callgraph             --------------------------
	.section	.nv.callgraph,"",@"SHT_CUDA_CALLGRAPH"
	.align	4
	.sectionentsize	8
	.align		4
        /*0000*/ 	.word	0x00000000
	.align		4
        /*0004*/ 	.word	0xffffffff
	.align		4
        /*0008*/ 	.word	0x00000000
	.align		4
        /*000c*/ 	.word	0xfffffffe
	.align		4
        /*0010*/ 	.word	0x00000000
	.align		4
        /*0014*/ 	.word	0xfffffffd
	.align		4
        /*0018*/ 	.word	0x00000000
	.align		4
        /*001c*/ 	.word	0xfffffffc


//--------------------- .text.maximum_backward    --------------------------
	.section	.text.maximum_backward,"ax",@progbits
	.align	128
        .global         maximum_backward
        .type           maximum_backward,@function
        .size           maximum_backward,(.L_x_26 - maximum_backward)
        .other          maximum_backward,@"STO_CUDA_ENTRY STV_DEFAULT"
maximum_backward:
.text.maximum_backward:
[----:B------:R-:W-:Y:S01]  /*0000*/  LDC R1, c[0x0][0x37c] ;  /* 0x0000df00ff017b82 */ /* 0x000fe20000000800 */
[----:B------:R-:W0:Y:S07]  /*0010*/  S2R R3, SR_TID.X ;  /* 0x0000000000037919 */ /* 0x000e2e0000002100 */
[----:B------:R-:W0:Y:S01]  /*0020*/  S2UR UR4, SR_CTAID.X ;  /* 0x00000000000479c3 */ /* 0x000e220000002500 */
[----:B------:R-:W1:Y:S07]  /*0030*/  LDCU.64 UR6, c[0x0][0x388] ;  /* 0x00007100ff0677ac */ /* 0x000e6e0008000a00 */
[----:B------:R-:W0:Y:S02]  /*0040*/  LDC R0, c[0x0][0x360] ;  /* 0x0000d800ff007b82 */ /* 0x000e240000000800 */
[----:B0-----:R-:W-:-:S05]  /*0050*/  IMAD R0, R0, UR4, R3 ;  /* 0x0000000400007c24 */ /* 0x001fca000f8e0203 */
[----:B-1----:R-:W-:-:S04]  /*0060*/  ISETP.GE.U32.AND P0, PT, R0, UR6, PT ;  /* 0x0000000600007c0c */ /* 0x002fc8000bf06070 */
[----:B------:R-:W-:-:S13]  /*0070*/  ISETP.GE.U32.AND.EX P0, PT, RZ, UR7, PT, P0 ;  /* 0x00000007ff007c0c */ /* 0x000fda000bf06100 */
[----:B------:R-:W-:Y:S05]  /*0080*/  @P0 EXIT ;  /* 0x000000000000094d */ /* 0x000fea0003800000 */
[----:B------:R-:W0:Y:S01]  /*0090*/  LDCU.64 UR8, c[0x0][0x390] ;  /* 0x00007200ff0877ac */ /* 0x000e220008000a00 */
[----:B------:R-:W-:Y:S01]  /*00a0*/  CS2R R12, SRZ ;  /* 0x00000000000c7805 */ /* 0x000fe2000001ff00 */
[----:B------:R-:W1:Y:S01]  /*00b0*/  LDCU.64 UR10, c[0x0][0x358] ;  /* 0x00006b00ff0a77ac */ /* 0x000e620008000a00 */
[----:B------:R-:W-:Y:S01]  /*00c0*/  UMOV UR5, URZ ;  /* 0x000000ff00057c82 */ /* 0x000fe20008000000 */
[----:B0-----:R-:W-:-:S04]  /*00d0*/  UISETP.NE.U32.AND UP0, UPT, UR8, URZ, UPT ;  /* 0x000000ff0800728c */ /* 0x001fc8000bf05070 */
[----:B------:R-:W-:-:S09]  /*00e0*/  UISETP.NE.AND.EX UP0, UPT, UR9, URZ, UPT, UP0 ;  /* 0x000000ff0900728c */ /* 0x000fd2000bf05300 */
[----:B-1----:R-:W-:Y:S05]  /*00f0*/  BRA.U !UP0, `(.L_x_0) ;  /* 0x0000000108fc7547 */ /* 0x002fea000b800000 */
[----:B------:R-:W0:Y:S01]  /*0100*/  LDC.64 R14, c[0x0][0x3b0] ;  /* 0x0000ec00ff0e7b82 */ /* 0x000e220000000a00 */
[----:B------:R-:W-:Y:S01]  /*0110*/  IMAD.MOV.U32 R16, RZ, RZ, R0 ;  /* 0x000000ffff107224 */ /* 0x000fe200078e0000 */
[----:B------:R-:W1:Y:S01]  /*0120*/  LDCU.64 UR8, c[0x0][0x390] ;  /* 0x00007200ff0877ac */ /* 0x000e620008000a00 */
[----:B------:R-:W-:Y:S01]  /*0130*/  IMAD.MOV.U32 R11, RZ, RZ, RZ ;  /* 0x000000ffff0b7224 */ /* 0x000fe200078e00ff */
[----:B------:R-:W2:Y:S01]  /*0140*/  LDCU.128 UR12, c[0x0][0x390] ;  /* 0x00007200ff0c77ac */ /* 0x000ea20008000c00 */
[----:B------:R-:W-:-:S05]  /*0150*/  UMOV UR4, URZ ;  /* 0x000000ff00047c82 */ /* 0x000fca0008000000 */
.L_x_3:
[----:B------:R-:W-:Y:S02]  /*0160*/  LOP3.LUT R12, RZ, R12, RZ, 0x33, !PT ;  /* 0x0000000cff0c7212 */ /* 0x000fe400078e33ff */
[----:B------:R-:W-:Y:S02]  /*0170*/  LOP3.LUT R3, RZ, R13, RZ, 0x33, !PT ;  /* 0x0000000dff037212 */ /* 0x000fe400078e33ff */
[----:B--2---:R-:W-:-:S04]  /*0180*/  IADD3 R12, P0, PT, R12, UR12, RZ ;  /* 0x0000000c0c0c7c10 */ /* 0x004fc8000ff1e0ff */
[----:B------:R-:W-:Y:S01]  /*0190*/  IADD3.X R3, PT, PT, R3, UR13, RZ, P0, !PT ;  /* 0x0000000d03037c10 */ /* 0x000fe200087fe4ff */
[----:B------:R-:W-:-:S03]  /*01a0*/  IMAD.SHL.U32 R18, R12, 0x8, RZ ;  /* 0x000000080c127824 */ /* 0x000fc600078e00ff */
[----:B------:R-:W-:Y:S02]  /*01b0*/  SHF.L.U64.HI R2, R12, 0x3, R3 ;  /* 0x000000030c027819 */ /* 0x000fe40000010203 */
[----:B------:R-:W-:Y:S02]  /*01c0*/  LOP3.LUT R18, R18, 0xfffffff8, RZ, 0xc0, !PT ;  /* 0xfffffff812127812 */ /* 0x000fe400078ec0ff */
[----:B------:R-:W-:Y:S02]  /*01d0*/  LOP3.LUT R2, R2, 0x7, RZ, 0xc0, !PT ;  /* 0x0000000702027812 */ /* 0x000fe400078ec0ff */
[----:B------:R-:W-:-:S04]  /*01e0*/  IADD3 R18, P0, PT, R18, UR14, RZ ;  /* 0x0000000e12127c10 */ /* 0x000fc8000ff1e0ff */
[----:B------:R-:W-:-:S06]  /*01f0*/  IADD3.X R19, PT, PT, R2, UR15, RZ, P0, !PT ;  /* 0x0000000f02137c10 */ /* 0x000fcc00087fe4ff */
[----:B------:R-:W2:Y:S02]  /*0200*/  LDG.E.64 R18, desc[UR10][R18.64] ;  /* 0x0000000a12127981 */ /* 0x000ea4000c1e1b00 */
[----:B--2---:R-:W-:-:S13]  /*0210*/  ISETP.NE.U32.AND P0, PT, R19, RZ, PT ;  /* 0x000000ff1300720c */ /* 0x004fda0003f05070 */
[----:B------:R-:W-:Y:S05]  /*0220*/  @P0 BRA `(.L_x_1) ;  /* 0x0000000000580947 */ /* 0x000fea0003800000 */
[----:B------:R-:W2:Y:S01]  /*0230*/  I2F.U32.RP R4, R18 ;  /* 0x0000001200047306 */ /* 0x000ea20000209000 */
[----:B------:R-:W-:Y:S02]  /*0240*/  IADD3 R5, PT, PT, RZ, -R18, RZ ;  /* 0x80000012ff057210 */ /* 0x000fe40007ffe0ff */
[----:B------:R-:W-:-:S05]  /*0250*/  ISETP.NE.U32.AND P2, PT, R18, RZ, PT ;  /* 0x000000ff1200720c */ /* 0x000fca0003f45070 */
[----:B--2---:R-:W2:Y:S02]  /*0260*/  MUFU.RCP R4, R4 ;  /* 0x0000000400047308 */ /* 0x004ea40000001000 */
[----:B--2---:R-:W-:-:S06]  /*0270*/  VIADD R2, R4, 0xffffffe ;  /* 0x0ffffffe04027836 */ /* 0x004fcc0000000000 */
[----:B------:R2:W3:Y:S02]  /*0280*/  F2I.FTZ.U32.TRUNC.NTZ R3, R2 ;  /* 0x0000000200037305 */ /* 0x0004e4000021f000 */
[----:B--2---:R-:W-:Y:S02]  /*0290*/  IMAD.MOV.U32 R2, RZ, RZ, RZ ;  /* 0x000000ffff027224 */ /* 0x004fe400078e00ff */
[----:B---3--:R-:W-:-:S04]  /*02a0*/  IMAD R5, R5, R3, RZ ;  /* 0x0000000305057224 */ /* 0x008fc800078e02ff */
[----:B------:R-:W-:-:S06]  /*02b0*/  IMAD.HI.U32 R3, R3, R5, R2 ;  /* 0x0000000503037227 */ /* 0x000fcc00078e0002 */
[----:B------:R-:W-:-:S04]  /*02c0*/  IMAD.HI.U32 R3, R3, R16, RZ ;  /* 0x0000001003037227 */ /* 0x000fc800078e00ff */
[----:B------:R-:W-:-:S04]  /*02d0*/  IMAD.MOV R5, RZ, RZ, -R3 ;  /* 0x000000ffff057224 */ /* 0x000fc800078e0a03 */
[----:B------:R-:W-:-:S05]  /*02e0*/  IMAD R5, R18, R5, R16 ;  /* 0x0000000512057224 */ /* 0x000fca00078e0210 */
[----:B------:R-:W-:-:S13]  /*02f0*/  ISETP.GE.U32.AND P0, PT, R5, R18, PT ;  /* 0x000000120500720c */ /* 0x000fda0003f06070 */
[----:B------:R-:W-:Y:S02]  /*0300*/  @P0 IMAD.IADD R5, R5, 0x1, -R18 ;  /* 0x0000000105050824 */ /* 0x000fe400078e0a12 */
[----:B------:R-:W-:-:S03]  /*0310*/  @P0 VIADD R3, R3, 0x1 ;  /* 0x0000000103030836 */ /* 0x000fc60000000000 */
[----:B------:R-:W-:-:S13]  /*0320*/  ISETP.GE.U32.AND P1, PT, R5, R18, PT ;  /* 0x000000120500720c */ /* 0x000fda0003f26070 */
[----:B------:R-:W-:Y:S02]  /*0330*/  @P1 IADD3 R3, PT, PT, R3, 0x1, RZ ;  /* 0x0000000103031810 */ /* 0x000fe40007ffe0ff */
[----:B------:R-:W-:-:S05]  /*0340*/  @!P2 LOP3.LUT R3, RZ, R18, RZ, 0x33, !PT ;  /* 0x00000012ff03a212 */ /* 0x000fca00078e33ff */
[--C-:B------:R-:W-:Y:S02]  /*0350*/  IMAD.MOV R5, RZ, RZ, -R3.reuse ;  /* 0x000000ffff057224 */ /* 0x100fe400078e0a03 */
[----:B------:R-:W-:Y:S02]  /*0360*/  IMAD.MOV.U32 R4, RZ, RZ, R3 ;  /* 0x000000ffff047224 */ /* 0x000fe400078e0003 */
[----:B------:R-:W-:Y:S01]  /*0370*/  IMAD R18, R18, R5, R16 ;  /* 0x0000000512127224 */ /* 0x000fe200078e0210 */
[----:B------:R-:W-:Y:S06]  /*0380*/  BRA `(.L_x_2) ;  /* 0x00000000001c7947 */ /* 0x000fec0003800000 */
.L_x_1:
[----:B------:R-:W-:Y:S01]  /*0390*/  IMAD.MOV.U32 R6, RZ, RZ, R16 ;  /* 0x000000ffff067224 */ /* 0x000fe200078e0010 */
[----:B------:R-:W-:Y:S01]  /*03a0*/  MOV R3, R19 ;  /* 0x0000001300037202 */ /* 0x000fe20000000f00 */
[----:B------:R-:W-:Y:S01]  /*03b0*/  IMAD.MOV.U32 R4, RZ, RZ, R18 ;  /* 0x000000ffff047224 */ /* 0x000fe200078e0012 */
[----:B------:R-:W-:-:S07]  /*03c0*/  MOV R2, 0x3e0 ;  /* 0x000003e000027802 */ /* 0x000fce0000000f00 */
[----:B01----:R-:W-:Y:S05]  /*03d0*/  CALL.REL.NOINC `($__internal_0_$__cuda_sm20_div_u64) ;  /* 0x0000000800dc7944 */ /* 0x003fea0003c00000 */
[----:B------:R-:W-:-:S04]  /*03e0*/  IMAD.MOV R3, RZ, RZ, -R4 ;  /* 0x000000ffff037224 */ /* 0x000fc800078e0a04 */
[----:B------:R-:W-:-:S07]  /*03f0*/  IMAD R18, R18, R3, R16 ;  /* 0x0000000312127224 */ /* 0x000fce00078e0210 */
.L_x_2:
[----:B0-----:R-:W-:-:S04]  /*0400*/  LEA R2, P0, R12, R14, 0x3 ;  /* 0x0000000e0c027211 */ /* 0x001fc800078018ff */
[----:B------:R-:W-:-:S05]  /*0410*/  LEA.HI.X R3, R12, R15, RZ, 0x3, P0 ;  /* 0x0000000f0c037211 */ /* 0x000fca00000f1cff */
[----:B------:R-:W2:Y:S01]  /*0420*/  LDG.E R2, desc[UR10][R2.64] ;  /* 0x0000000a02027981 */ /* 0x000ea2000c1e1900 */
[----:B------:R-:W-:Y:S01]  /*0430*/  UIADD3 UR6, UPT, UPT, UR4, 0x1, URZ ;  /* 0x0000000104067890 */ /* 0x000fe2000fffe0ff */
[----:B------:R-:W-:Y:S01]  /*0440*/  IMAD.MOV.U32 R16, RZ, RZ, R4 ;  /* 0x000000ffff107224 */ /* 0x000fe200078e0004 */
[----:B------:R-:W-:Y:S02]  /*0450*/  UMOV UR7, URZ ;  /* 0x000000ff00077c82 */ /* 0x000fe40008000000 */
[----:B-1----:R-:W-:Y:S01]  /*0460*/  UISETP.GE.U32.AND UP0, UPT, UR6, UR8, UPT ;  /* 0x000000080600728c */ /* 0x002fe2000bf06070 */
[----:B------:R-:W-:Y:S02]  /*0470*/  IMAD.U32 R13, RZ, RZ, UR7 ;  /* 0x00000007ff0d7e24 */ /* 0x000fe4000f8e00ff */
[----:B------:R-:W-:Y:S01]  /*0480*/  IMAD.U32 R12, RZ, RZ, UR6 ;  /* 0x00000006ff0c7e24 */ /* 0x000fe2000f8e00ff */
[----:B------:R-:W-:Y:S01]  /*0490*/  UISETP.GE.U32.AND.EX UP0, UPT, URZ, UR9, UPT, UP0 ;  /* 0x00000009ff00728c */ /* 0x000fe2000bf06100 */
[----:B------:R-:W-:Y:S01]  /*04a0*/  UMOV UR4, UR6 ;  /* 0x0000000600047c82 */ /* 0x000fe20008000000 */
[----:B--2---:R-:W-:-:S07]  /*04b0*/  IMAD R11, R2, R18, R11 ;  /* 0x00000012020b7224 */ /* 0x004fce00078e020b */
[----:B------:R-:W-:Y:S05]  /*04c0*/  BRA.U !UP0, `(.L_x_3) ;  /* 0xfffffffd08247547 */ /* 0x000fea000b83ffff */
[----:B------:R-:W-:Y:S01]  /*04d0*/  MOV R12, R11 ;  /* 0x0000000b000c7202 */ /* 0x000fe20000000f00 */
[----:B------:R-:W-:-:S07]  /*04e0*/  IMAD.MOV.U32 R13, RZ, RZ, RZ ;  /* 0x000000ffff0d7224 */ /* 0x000fce00078e00ff */
.L_x_0:
[----:B------:R-:W-:Y:S01]  /*04f0*/  UISETP.NE.U32.AND UP0, UPT, UR8, URZ, UPT ;  /* 0x000000ff0800728c */ /* 0x000fe2000bf05070 */
[----:B------:R-:W-:-:S03]  /*0500*/  CS2R R14, SRZ ;  /* 0x00000000000e7805 */ /* 0x000fc6000001ff00 */
[----:B------:R-:W-:-:S09]  /*0510*/  UISETP.NE.AND.EX UP0, UPT, UR9, URZ, UPT, UP0 ;  /* 0x000000ff0900728c */ /* 0x000fd2000bf05300 */
[----:B------:R-:W-:Y:S05]  /*0520*/  BRA.U !UP0, `(.L_x_4) ;  /* 0x0000000108fc7547 */ /* 0x000fea000b800000 */
[----:B------:R-:W0:Y:S01]  /*0530*/  LDC.64 R16, c[0x0][0x3c8] ;  /* 0x0000f200ff107b82 */ /* 0x000e220000000a00 */
[----:B------:R-:W-:Y:S01]  /*0540*/  IMAD.MOV.U32 R19, RZ, RZ, R0 ;  /* 0x000000ffff137224 */ /* 0x000fe200078e0000 */
[----:B------:R-:W1:Y:S01]  /*0550*/  LDCU.64 UR8, c[0x0][0x390] ;  /* 0x00007200ff0877ac */ /* 0x000e620008000a00 */
[----:B------:R-:W-:Y:S01]  /*0560*/  IMAD.MOV.U32 R11, RZ, RZ, RZ ;  /* 0x000000ffff0b7224 */ /* 0x000fe200078e00ff */
[----:B------:R-:W2:Y:S01]  /*0570*/  LDCU.128 UR12, c[0x0][0x390] ;  /* 0x00007200ff0c77ac */ /* 0x000ea20008000c00 */
[----:B------:R-:W-:-:S05]  /*0580*/  UMOV UR4, URZ ;  /* 0x000000ff00047c82 */ /* 0x000fca0008000000 */
.L_x_7:
        /* <DEDUP_REMOVED lines=14> */
[----:B------:R-:W-:Y:S01]  /*0670*/  IMAD.MOV R5, RZ, RZ, -R14 ;  /* 0x000000ffff057224 */ /* 0x000fe200078e0a0e */
[----:B------:R-:W-:-:S06]  /*0680*/  ISETP.NE.U32.AND P2, PT, R14, RZ, PT ;  /* 0x000000ff0e00720c */ /* 0x000fcc0003f45070 */
[----:B--2---:R-:W2:Y:S02]  /*0690*/  MUFU.RCP R4, R4 ;  /* 0x0000000400047308 */ /* 0x004ea40000001000 */
[----:B--2---:R-:W-:-:S06]  /*06a0*/  IADD3 R2, PT, PT, R4, 0xffffffe, RZ ;  /* 0x0ffffffe04027810 */ /* 0x004fcc0007ffe0ff */
        /* <DEDUP_REMOVED lines=8> */
[----:B------:R-:W-:Y:S01]  /*0730*/  @P0 IMAD.IADD R3, R3, 0x1, -R14 ;  /* 0x0000000103030824 */ /* 0x000fe200078e0a0e */
[----:B------:R-:W-:-:S04]  /*0740*/  @P0 IADD3 R6, PT, PT, R6, 0x1, RZ ;  /* 0x0000000106060810 */ /* 0x000fc80007ffe0ff */
[----:B------:R-:W-:-:S13]  /*0750*/  ISETP.GE.U32.AND P1, PT, R3, R14, PT ;  /* 0x0000000e0300720c */ /* 0x000fda0003f26070 */
[----:B------:R-:W-:Y:S01]  /*0760*/  @P1 VIADD R6, R6, 0x1 ;  /* 0x0000000106061836 */ /* 0x000fe20000000000 */
[----:B------:R-:W-:-:S05]  /*0770*/  @!P2 LOP3.LUT R6, RZ, R14, RZ, 0x33, !PT ;  /* 0x0000000eff06a212 */ /* 0x000fca00078e33ff */
[--C-:B------:R-:W-:Y:S02]  /*0780*/  IMAD.MOV R2, RZ, RZ, -R6.reuse ;  /* 0x000000ffff027224 */ /* 0x100fe400078e0a06 */
[----:B------:R-:W-:Y:S02]  /*0790*/  IMAD.MOV.U32 R4, RZ, RZ, R6 ;  /* 0x000000ffff047224 */ /* 0x000fe400078e0006 */
[----:B------:R-:W-:Y:S01]  /*07a0*/  IMAD R14, R14, R2, R19 ;  /* 0x000000020e0e7224 */ /* 0x000fe200078e0213 */
[----:B------:R-:W-:Y:S06]  /*07b0*/  BRA `(.L_x_6) ;  /* 0x00000000001c7947 */ /* 0x000fec0003800000 */
.L_x_5:
[----:B------:R-:W-:Y:S01]  /*07c0*/  IMAD.MOV.U32 R6, RZ, RZ, R19 ;  /* 0x000000ffff067224 */ /* 0x000fe200078e0013 */
[----:B------:R-:W-:Y:S01]  /*07d0*/  MOV R4, R14 ;  /* 0x0000000e00047202 */ /* 0x000fe20000000f00 */
[----:B------:R-:W-:Y:S01]  /*07e0*/  IMAD.MOV.U32 R3, RZ, RZ, R15 ;  /* 0x000000ffff037224 */ /* 0x000fe200078e000f */
[----:B------:R-:W-:-:S07]  /*07f0*/  MOV R2, 0x810 ;  /* 0x0000081000027802 */ /* 0x000fce0000000f00 */
[----:B01----:R-:W-:Y:S05]  /*0800*/  CALL.REL.NOINC `($__internal_0_$__cuda_sm20_div_u64) ;  /* 0x0000000400d07944 */ /* 0x003fea0003c00000 */
[----:B------:R-:W-:-:S04]  /*0810*/  IMAD.MOV R2, RZ, RZ, -R4 ;  /* 0x000000ffff027224 */ /* 0x000fc800078e0a04 */
[----:B------:R-:W-:-:S07]  /*0820*/  IMAD R14, R14, R2, R19 ;  /* 0x000000020e0e7224 */ /* 0x000fce00078e0213 */
.L_x_6:
[----:B0-----:R-:W-:-:S04]  /*0830*/  LEA R2, P0, R18, R16, 0x3 ;  /* 0x0000001012027211 */ /* 0x001fc800078018ff */
[----:B------:R-:W-:-:S05]  /*0840*/  LEA.HI.X R3, R18, R17, RZ, 0x3, P0 ;  /* 0x0000001112037211 */ /* 0x000fca00000f1cff */
[----:B------:R-:W2:Y:S01]  /*0850*/  LDG.E R2, desc[UR10][R2.64] ;  /* 0x0000000a02027981 */ /* 0x000ea2000c1e1900 */
[----:B------:R-:W-:Y:S01]  /*0860*/  UIADD3 UR6, UPT, UPT, UR4, 0x1, URZ ;  /* 0x0000000104067890 */ /* 0x000fe2000fffe0ff */
[----:B------:R-:W-:Y:S01]  /*0870*/  IMAD.MOV.U32 R19, RZ, RZ, R4 ;  /* 0x000000ffff137224 */ /* 0x000fe200078e0004 */
[----:B------:R-:W-:Y:S02]  /*0880*/  UMOV UR7, URZ ;  /* 0x000000ff00077c82 */ /* 0x000fe40008000000 */
[----:B-1----:R-:W-:Y:S01]  /*0890*/  UISETP.GE.U32.AND UP0, UPT, UR6, UR8, UPT ;  /* 0x000000080600728c */ /* 0x002fe2000bf06070 */
[----:B------:R-:W-:Y:S02]  /*08a0*/  MOV R15, UR7 ;  /* 0x00000007000f7c02 */ /* 0x000fe40008000f00 */
[----:B------:R-:W-:Y:S01]  /*08b0*/  UMOV UR4, UR6 ;  /* 0x0000000600047c82 */ /* 0x000fe20008000000 */
[----:B------:R-:W-:Y:S01]  /*08c0*/  UISETP.GE.U32.AND.EX UP0, UPT, URZ, UR9, UPT, UP0 ;  /* 0x00000009ff00728c */ /* 0x000fe2000bf06100 */
[----:B--2---:R-:W-:-:S02]  /*08d0*/  IMAD R11, R2, R14, R11 ;  /* 0x0000000e020b7224 */ /* 0x004fc400078e020b */
[----:B------:R-:W-:-:S06]  /*08e0*/  IMAD.U32 R14, RZ, RZ, UR6 ;  /* 0x00000006ff0e7e24 */ /* 0x000fcc000f8e00ff */
[----:B------:R-:W-:Y:S05]  /*08f0*/  BRA.U !UP0, `(.L_x_7) ;  /* 0xfffffffd08247547 */ /* 0x000fea000b83ffff */
[----:B------:R-:W-:Y:S02]  /*0900*/  IMAD.MOV.U32 R14, RZ, RZ, R11 ;  /* 0x000000ffff0e7224 */ /* 0x000fe400078e000b */
[----:B------:R-:W-:-:S07]  /*0910*/  IMAD.MOV.U32 R15, RZ, RZ, RZ ;  /* 0x000000ffff0f7224 */ /* 0x000fce00078e00ff */
.L_x_4:
[----:B------:R-:W-:Y:S01]  /*0920*/  UISETP.NE.U32.AND UP0, UPT, UR8, URZ, UPT ;  /* 0x000000ff0800728c */ /* 0x000fe2000bf05070 */
[----:B------:R-:W-:-:S03]  /*0930*/  CS2R R2, SRZ ;  /* 0x0000000000027805 */ /* 0x000fc6000001ff00 */
[----:B------:R-:W-:-:S09]  /*0940*/  UISETP.NE.AND.EX UP0, UPT, UR9, URZ, UPT, UP0 ;  /* 0x000000ff0900728c */ /* 0x000fd2000bf05300 */
[----:B------:R-:W-:Y:S05]  /*0950*/  BRA.U !UP0, `(.L_x_8) ;  /* 0x0000000108f87547 */ /* 0x000fea000b800000 */
[----:B------:R-:W0:Y:S01]  /*0960*/  LDC.64 R16, c[0x0][0x3d8] ;  /* 0x0000f600ff107b82 */ /* 0x000e220000000a00 */
[----:B------:R-:W-:Y:S01]  /*0970*/  IMAD.MOV.U32 R20, RZ, RZ, RZ ;  /* 0x000000ffff147224 */ /* 0x000fe200078e00ff */
[----:B------:R-:W1:Y:S01]  /*0980*/  LDCU.64 UR8, c[0x0][0x390] ;  /* 0x00007200ff0877ac */ /* 0x000e620008000a00 */
[----:B------:R-:W2:Y:S01]  /*0990*/  LDCU.128 UR12, c[0x0][0x390] ;  /* 0x00007200ff0c77ac */ /* 0x000ea20008000c00 */
[----:B------:R-:W-:-:S05]  /*09a0*/  UMOV UR4, URZ ;  /* 0x000000ff00047c82 */ /* 0x000fca0008000000 */
.L_x_11:
        /* <DEDUP_REMOVED lines=26> */
[----:B------:R-:W-:Y:S01]  /*0b50*/  @P0 IADD3 R5, PT, PT, -R18, R5, RZ ;  /* 0x0000000512050210 */ /* 0x000fe20007ffe1ff */
[----:B------:R-:W-:-:S03]  /*0b60*/  @P0 VIADD R3, R3, 0x1 ;  /* 0x0000000103030836 */ /* 0x000fc60000000000 */
[----:B------:R-:W-:-:S13]  /*0b70*/  ISETP.GE.U32.AND P1, PT, R5, R18, PT ;  /* 0x000000120500720c */ /* 0x000fda0003f26070 */
[----:B------:R-:W-:Y:S01]  /*0b80*/  @P1 VIADD R3, R3, 0x1 ;  /* 0x0000000103031836 */ /* 0x000fe20000000000 */
[----:B------:R-:W-:-:S05]  /*0b90*/  @!P2 LOP3.LUT R3, RZ, R18, RZ, 0x33, !PT ;  /* 0x00000012ff03a212 */ /* 0x000fca00078e33ff */
[----:B------:R-:W-:-:S04]  /*0ba0*/  IMAD.MOV R5, RZ, RZ, -R3 ;  /* 0x000000ffff057224 */ /* 0x000fc800078e0a03 */
[----:B------:R-:W-:Y:S01]  /*0bb0*/  IMAD R18, R18, R5, R0 ;  /* 0x0000000512127224 */ /* 0x000fe200078e0200 */
[----:B------:R-:W-:Y:S06]  /*0bc0*/  BRA `(.L_x_10) ;  /* 0x0000000000207947 */ /* 0x000fec0003800000 */
.L_x_9:
[----:B------:R-:W-:Y:S01]  /*0bd0*/  MOV R6, R0 ;  /* 0x0000000000067202 */ /* 0x000fe20000000f00 */
[----:B------:R-:W-:Y:S01]  /*0be0*/  IMAD.MOV.U32 R4, RZ, RZ, R18 ;  /* 0x000000ffff047224 */ /* 0x000fe200078e0012 */
[----:B------:R-:W-:Y:S01]  /*0bf0*/  MOV R2, 0xc20 ;  /* 0x00000c2000027802 */ /* 0x000fe20000000f00 */
[----:B------:R-:W-:-:S07]  /*0c00*/  IMAD.MOV.U32 R3, RZ, RZ, R19 ;  /* 0x000000ffff037224 */ /* 0x000fce00078e0013 */
[----:B01----:R-:W-:Y:S05]  /*0c10*/  CALL.REL.NOINC `($__internal_0_$__cuda_sm20_div_u64) ;  /* 0x0000000000cc7944 */ /* 0x003fea0003c00000 */
[----:B------:R-:W-:Y:S01]  /*0c20*/  IMAD.MOV R5, RZ, RZ, -R4 ;  /* 0x000000ffff057224 */ /* 0x000fe200078e0a04 */
[----:B------:R-:W-:-:S03]  /*0c30*/  MOV R3, R4 ;  /* 0x0000000400037202 */ /* 0x000fc60000000f00 */
[----:B------:R-:W-:-:S07]  /*0c40*/  IMAD R18, R18, R5, R0 ;  /* 0x0000000512127224 */ /* 0x000fce00078e0200 */
.L_x_10:
[----:B0-----:R-:W-:-:S04]  /*0c50*/  LEA R4, P0, R11, R16, 0x3 ;  /* 0x000000100b047211 */ /* 0x001fc800078018ff */
[----:B------:R-:W-:-:S06]  /*0c60*/  LEA.HI.X R5, R11, R17, RZ, 0x3, P0 ;  /* 0x000000110b057211 */ /* 0x000fcc00000f1cff */
        /* <DEDUP_REMOVED lines=13> */
.L_x_8:
[----:B------:R-:W0:Y:S01]  /*0d40*/  LDCU.64 UR6, c[0x0][0x3b8] ;  /* 0x00007700ff0677ac */ /* 0x000e220008000a00 */
[C---:B------:R-:W-:Y:S01]  /*0d50*/  IMAD.SHL.U32 R10, R14.reuse, 0x4, RZ ;  /* 0x000000040e0a7824 */ /* 0x040fe200078e00ff */
[----:B------:R-:W-:Y:S01]  /*0d60*/  SHF.L.U64.HI R14, R14, 0x2, R15 ;  /* 0x000000020e0e7819 */ /* 0x000fe2000001020f */
[C---:B------:R-:W-:Y:S01]  /*0d70*/  IMAD.SHL.U32 R11, R12.reuse, 0x4, RZ ;  /* 0x000000040c0b7824 */ /* 0x040fe200078e00ff */
[----:B------:R-:W1:Y:S01]  /*0d80*/  LDCU.128 UR12, c[0x0][0x3a0] ;  /* 0x00007400ff0c77ac */ /* 0x000e620008000c00 */
[----:B------:R-:W-:Y:S01]  /*0d90*/  SHF.L.U64.HI R12, R12, 0x2, R13 ;  /* 0x000000020c0c7819 */ /* 0x000fe2000001020d */
[----:B------:R-:W2:Y:S01]  /*0da0*/  LDCU.64 UR8, c[0x0][0x3d0] ;  /* 0x00007a00ff0877ac */ /* 0x000ea20008000a00 */
[----:B0-----:R-:W-:Y:S02]  /*0db0*/  IADD3 R6, P1, PT, R10, UR6, RZ ;  /* 0x000000060a067c10 */ /* 0x001fe4000ff3e0ff */
[----:B-1----:R-:W-:Y:S02]  /*0dc0*/  IADD3 R4, P0, PT, R11, UR12, RZ ;  /* 0x0000000c0b047c10 */ /* 0x002fe4000ff1e0ff */
[----:B------:R-:W-:Y:S01]  /*0dd0*/  IADD3.X R7, PT, PT, R14, UR7, RZ, P1, !PT ;  /* 0x000000070e077c10 */ /* 0x000fe20008ffe4ff */
[----:B------:R-:W0:Y:S01]  /*0de0*/  LDCU.64 UR6, c[0x0][0x3c0] ;  /* 0x00007800ff0677ac */ /* 0x000e220008000a00 */
[----:B------:R-:W-:-:S04]  /*0df0*/  IADD3.X R5, PT, PT, R12, UR13, RZ, P0, !PT ;  /* 0x0000000d0c057c10 */ /* 0x000fc800087fe4ff */
[----:B------:R-:W3:Y:S04]  /*0e00*/  LDG.E R7, desc[UR10][R6.64] ;  /* 0x0000000a06077981 */ /* 0x000ee8000c1e1900 */
[----:B------:R-:W3:Y:S01]  /*0e10*/  LDG.E R4, desc[UR10][R4.64] ;  /* 0x0000000a04047981 */ /* 0x000ee2000c1e1900 */
[----:B--2---:R-:W-:-:S04]  /*0e20*/  LEA R8, P0, R2, UR8, 0x2 ;  /* 0x0000000802087c11 */ /* 0x004fc8000f8010ff */
[----:B------:R-:W-:-:S05]  /*0e30*/  LEA.HI.X R9, R2, UR9, R3, 0x2, P0 ;  /* 0x0000000902097c11 */ /* 0x000fca00080f1403 */
[----:B------:R-:W2:Y:S01]  /*0e40*/  LDG.E R8, desc[UR10][R8.64] ;  /* 0x0000000a08087981 */ /* 0x000ea2000c1e1900 */
[----:B------:R-:W-:Y:S01]  /*0e50*/  HFMA2 R3, -RZ, RZ, 1.875, 0 ;  /* 0x3f800000ff037431 */ /* 0x000fe200000001ff */
[CC--:B---3--:R-:W-:Y:S02]  /*0e60*/  FSETP.GEU.AND P1, PT, R4.reuse, R7.reuse, PT ;  /* 0x000000070400720b */ /* 0x0c8fe40003f2e000 */
[----:B------:R-:W-:Y:S02]  /*0e70*/  FSETP.GT.AND P0, PT, R4, R7, PT ;  /* 0x000000070400720b */ /* 0x000fe40003f04000 */
[----:B------:R-:W-:Y:S02]  /*0e80*/  FSEL R0, RZ, 0.5, !P1 ;  /* 0x3f000000ff007808 */ /* 0x000fe40004800000 */
[----:B------:R-:W-:Y:S02]  /*0e90*/  FSEL R3, R3, 0.5, !P1 ;  /* 0x3f00000003037808 */ /* 0x000fe40004800000 */
[----:B------:R-:W-:-:S02]  /*0ea0*/  IADD3 R2, P1, PT, R11, UR14, RZ ;  /* 0x0000000e0b027c10 */ /* 0x000fc4000ff3e0ff */
[----:B------:R-:W-:Y:S02]  /*0eb0*/  FSEL R7, R0, 1, !P0 ;  /* 0x3f80000000077808 */ /* 0x000fe40004000000 */
[----:B------:R-:W-:Y:S02]  /*0ec0*/  FSEL R11, R3, RZ, !P0 ;  /* 0x000000ff030b7208 */ /* 0x000fe40004000000 */
[----:B0-----:R-:W-:Y:S01]  /*0ed0*/  IADD3 R4, P2, PT, R10, UR6, RZ ;  /* 0x000000060a047c10 */ /* 0x001fe2000ff5e0ff */
[----:B--2---:R-:W-:Y:S01]  /*0ee0*/  FMUL R7, R8, R7 ;  /* 0x0000000708077220 */ /* 0x004fe20000400000 */
[----:B------:R-:W-:Y:S01]  /*0ef0*/  IADD3.X R3, PT, PT, R12, UR15, RZ, P1, !PT ;  /* 0x0000000f0c037c10 */ /* 0x000fe20008ffe4ff */
[----:B------:R-:W-:Y:S01]  /*0f00*/  FMUL R11, R8, R11 ;  /* 0x0000000b080b7220 */ /* 0x000fe20000400000 */
[----:B------:R-:W-:-:S03]  /*0f10*/  IADD3.X R5, PT, PT, R14, UR7, RZ, P2, !PT ;  /* 0x000000070e057c10 */ /* 0x000fc600097fe4ff */
[----:B------:R-:W-:Y:S04]  /*0f20*/  REDG.E.ADD.F32.FTZ.RN.STRONG.GPU desc[UR10][R2.64], R7 ;  /* 0x00000007020079a6 */ /* 0x000fe8000c12f30a */
[----:B------:R-:W-:Y:S01]  /*0f30*/  REDG.E.ADD.F32.FTZ.RN.STRONG.GPU desc[UR10][R4.64], R11 ;  /* 0x0000000b040079a6 */ /* 0x000fe2000c12f30a */
[----:B------:R-:W-:Y:S05]  /*0f40*/  EXIT ;  /* 0x000000000000794d */ /* 0x000fea0003800000 */
        .weak           $__internal_0_$__cuda_sm20_div_u64
        .type           $__internal_0_$__cuda_sm20_div_u64,@function
        .size           $__internal_0_$__cuda_sm20_div_u64,(.L_x_26 - $__internal_0_$__cuda_sm20_div_u64)
$__internal_0_$__cuda_sm20_div_u64:
[----:B------:R-:W-:-:S06]  /*0f50*/  IMAD.MOV.U32 R5, RZ, RZ, R3 ;  /* 0x000000ffff057224 */ /* 0x000fcc00078e0003 */
[----:B------:R-:W0:Y:S08]  /*0f60*/  I2F.U64.RP R5, R4 ;  /* 0x0000000400057312 */ /* 0x000e300000309000 */
[----:B0-----:R-:W0:Y:S02]  /*0f70*/  MUFU.RCP R24, R5 ;  /* 0x0000000500187308 */ /* 0x001e240000001000 */
[----:B0-----:R-:W-:-:S06]  /*0f80*/  VIADD R24, R24, 0x1ffffffe ;  /* 0x1ffffffe18187836 */ /* 0x001fcc0000000000 */
[----:B------:R-:W0:Y:S02]  /*0f90*/  F2I.U64.TRUNC R24, R24 ;  /* 0x0000001800187311 */ /* 0x000e24000020d800 */
[----:B0-----:R-:W-:Y:S01]  /*0fa0*/  IMAD.WIDE.U32 R8, R24, R4, RZ ;  /* 0x0000000418087225 */ /* 0x001fe200078e00ff */
[----:B------:R-:W-:-:S03]  /*0fb0*/  MOV R23, R24 ;  /* 0x0000001800177202 */ /* 0x000fc60000000f00 */
[C---:B------:R-:W-:Y:S01]  /*0fc0*/  IMAD R7, R24.reuse, R3, R9 ;  /* 0x0000000318077224 */ /* 0x040fe200078e0209 */
[----:B------:R-:W-:Y:S01]  /*0fd0*/  IADD3 R8, P0, PT, RZ, -R8, RZ ;  /* 0x80000008ff087210 */ /* 0x000fe20007f1e0ff */
[----:B------:R-:W-:Y:S02]  /*0fe0*/  HFMA2 R9, -RZ, RZ, 0, 0 ;  /* 0x00000000ff097431 */ /* 0x000fe400000001ff */
[----:B------:R-:W-:Y:S02]  /*0ff0*/  IMAD R7, R25, R4, R7 ;  /* 0x0000000419077224 */ /* 0x000fe400078e0207 */
[----:B------:R-:W-:-:S04]  /*1000*/  IMAD.HI.U32 R22, R24, R8, RZ ;  /* 0x0000000818167227 */ /* 0x000fc800078e00ff */
[----:B------:R-:W-:-:S04]  /*1010*/  IMAD.X R7, RZ, RZ, ~R7, P0 ;  /* 0x000000ffff077224 */ /* 0x000fc800000e0e07 */
[----:B------:R-:W-:-:S04]  /*1020*/  IMAD.WIDE.U32 R22, P0, R24, R7, R22 ;  /* 0x0000000718167225 */ /* 0x000fc80007800016 */
[C---:B------:R-:W-:Y:S02]  /*1030*/  IMAD R5, R25.reuse, R7, RZ ;  /* 0x0000000719057224 */ /* 0x040fe400078e02ff */
[----:B------:R-:W-:-:S04]  /*1040*/  IMAD.HI.U32 R8, P1, R25, R8, R22 ;  /* 0x0000000819087227 */ /* 0x000fc80007820016 */
[----:B------:R-:W-:Y:S01]  /*1050*/  IMAD.HI.U32 R7, R25, R7, RZ ;  /* 0x0000000719077227 */ /* 0x000fe200078e00ff */
[----:B------:R-:W-:-:S03]  /*1060*/  IADD3 R23, P2, PT, R5, R8, RZ ;  /* 0x0000000805177210 */ /* 0x000fc60007f5e0ff */
[----:B------:R-:W-:Y:S02]  /*1070*/  IMAD.X R5, R7, 0x1, R25, P0 ;  /* 0x0000000107057824 */ /* 0x000fe400000e0619 */
[----:B------:R-:W-:-:S03]  /*1080*/  IMAD.WIDE.U32 R24, R23, R4, RZ ;  /* 0x0000000417187225 */ /* 0x000fc600078e00ff */
[----:B------:R-:W-:Y:S01]  /*1090*/  IADD3.X R5, PT, PT, RZ, RZ, R5, P2, P1 ;  /* 0x000000ffff057210 */ /* 0x000fe200017e2405 */
[----:B------:R-:W-:Y:S01]  /*10a0*/  IMAD R8, R23, R3, R25 ;  /* 0x0000000317087224 */ /* 0x000fe200078e0219 */
[----:B------:R-:W-:-:S03]  /*10b0*/  IADD3 R10, P0, PT, RZ, -R24, RZ ;  /* 0x80000018ff0a7210 */ /* 0x000fc60007f1e0ff */
        /* <DEDUP_REMOVED lines=9> */
[----:B------:R-:W-:-:S03]  /*1150*/  IMAD.HI.U32 R8, R7, R6, RZ ;  /* 0x0000000607087227 */ /* 0x000fc600078e00ff */
[----:B------:R-:W-:Y:S01]  /*1160*/  IADD3.X R5, PT, PT, RZ, RZ, R5, P2, P1 ;  /* 0x000000ffff057210 */ /* 0x000fe200017e2405 */
[----:B------:R-:W-:-:S04]  /*1170*/  IMAD.WIDE.U32 R8, R7, UR5, R8 ;  /* 0x0000000507087c25 */ /* 0x000fc8000f8e0008 */
[C---:B------:R-:W-:Y:S02]  /*1180*/  IMAD R7, R5.reuse, UR5, RZ ;  /* 0x0000000505077c24 */ /* 0x040fe4000f8e02ff */
[----:B------:R-:W-:-:S04]  /*1190*/  IMAD.HI.U32 R8, P0, R5, R6, R8 ;  /* 0x0000000605087227 */ /* 0x000fc80007800008 */
[----:B------:R-:W-:Y:S01]  /*11a0*/  IMAD.HI.U32 R9, R5, UR5, RZ ;  /* 0x0000000505097c27 */ /* 0x000fe2000f8e00ff */
[----:B------:R-:W-:-:S03]  /*11b0*/  IADD3 R5, P1, PT, R7, R8, RZ ;  /* 0x0000000807057210 */ /* 0x000fc60007f3e0ff */
[----:B------:R-:W-:Y:S01]  /*11c0*/  IMAD.X R9, RZ, RZ, R9, P0 ;  /* 0x000000ffff097224 */ /* 0x000fe200000e0609 */
[C---:B------:R-:W-:Y:S01]  /*11d0*/  IADD3 R10, PT, PT, R5.reuse, 0x1, RZ ;  /* 0x00000001050a7810 */ /* 0x040fe20007ffe0ff */
[----:B------:R-:W-:-:S04]  /*11e0*/  IMAD.WIDE.U32 R22, R5, R4, RZ ;  /* 0x0000000405167225 */ /* 0x000fc800078e00ff */
[----:B------:R-:W-:Y:S01]  /*11f0*/  IMAD.X R9, RZ, RZ, R9, P1 ;  /* 0x000000ffff097224 */ /* 0x000fe200008e0609 */
[----:B------:R-:W-:Y:S01]  /*1200*/  IADD3 R7, P1, PT, -R22, R6, RZ ;  /* 0x0000000616077210 */ /* 0x000fe20007f3e1ff */
[----:B------:R-:W-:-:S03]  /*1210*/  IMAD R8, R5, R3, R23 ;  /* 0x0000000305087224 */ /* 0x000fc600078e0217 */
[-C--:B------:R-:W-:Y:S01]  /*1220*/  ISETP.GE.U32.AND P0, PT, R7, R4.reuse, PT ;  /* 0x000000040700720c */ /* 0x080fe20003f06070 */
[----:B------:R-:W-:-:S05]  /*1230*/  IMAD R6, R9, R4, R8 ;  /* 0x0000000409067224 */ /* 0x000fca00078e0208 */
[----:B------:R-:W-:Y:S02]  /*1240*/  IADD3.X R6, PT, PT, ~R6, UR5, RZ, P1, !PT ;  /* 0x0000000506067c10 */ /* 0x000fe40008ffe5ff */
[----:B------:R-:W-:Y:S02]  /*1250*/  IADD3 R8, P1, PT, -R4, R7, RZ ;  /* 0x0000000704087210 */ /* 0x000fe40007f3e1ff */
[----:B------:R-:W-:-:S03]  /*1260*/  ISETP.GE.U32.AND.EX P0, PT, R6, R3, PT, P0 ;  /* 0x000000030600720c */ /* 0x000fc60003f06100 */
[----:B------:R-:W-:Y:S01]  /*1270*/  IMAD.X R9, R6, 0x1, ~R3, P1 ;  /* 0x0000000106097824 */ /* 0x000fe200008e0e03 */
[----:B------:R-:W-:Y:S02]  /*1280*/  SEL R7, R8, R7, P0 ;  /* 0x0000000708077207 */ /* 0x000fe40000000000 */
[----:B------:R-:W-:Y:S02]  /*1290*/  SEL R10, R10, R5, P0 ;  /* 0x000000050a0a7207 */ /* 0x000fe40000000000 */
[----:B------:R-:W-:Y:S02]  /*12a0*/  SEL R6, R9, R6, P0 ;  /* 0x0000000609067207 */ /* 0x000fe40000000000 */
[----:B------:R-:W-:Y:S01]  /*12b0*/  ISETP.GE.U32.AND P0, PT, R7, R4, PT ;  /* 0x000000040700720c */ /* 0x000fe20003f06070 */
[----:B------:R-:W-:Y:S01]  /*12c0*/  VIADD R5, R10, 0x1 ;  /* 0x000000010a057836 */ /* 0x000fe20000000000 */
[----:B------:R-:W-:Y:S02]  /*12d0*/  ISETP.NE.U32.AND P1, PT, R4, RZ, PT ;  /* 0x000000ff0400720c */ /* 0x000fe40003f25070 */
[----:B------:R-:W-:-:S02]  /*12e0*/  ISETP.GE.U32.AND.EX P0, PT, R6, R3, PT, P0 ;  /* 0x000000030600720c */ /* 0x000fc40003f06100 */
[----:B------:R-:W-:Y:S01]  /*12f0*/  ISETP.NE.AND.EX P1, PT, R3, RZ, PT, P1 ;  /* 0x000000ff0300720c */ /* 0x000fe20003f25310 */
[----:B------:R-:W-:Y:S01]  /*1300*/  IMAD.MOV.U32 R3, RZ, RZ, 0x0 ;  /* 0x00000000ff037424 */ /* 0x000fe200078e00ff */
[----:B------:R-:W-:-:S04]  /*1310*/  SEL R4, R5, R10, P0 ;  /* 0x0000000a05047207 */ /* 0x000fc80000000000 */
[----:B------:R-:W-:Y:S01]  /*1320*/  SEL R4, R4, 0xffffffff, P1 ;  /* 0xffffffff04047807 */ /* 0x000fe20000800000 */
[----:B------:R-:W-:Y:S06]  /*1330*/  RET.REL.NODEC R2 `(maximum_backward) ;  /* 0xffffffec02307950 */ /* 0x000fec0003c3ffff */
.L_x_12:
[----:B------:R-:W-:-:S00]  /*1340*/  BRA `(.L_x_12) ;  /* 0xfffffffc00fc7947 */ /* 0x000fc0000383ffff */
[----:B------:R-:W-:-:S00]  /*1350*/  NOP ;  /* 0x0000000000007918 */ /* 0x000fc00000000000 */
        /* <DEDUP_REMOVED lines=10> */
.L_x_26:


//--------------------- .text.maximum_forward     --------------------------
	.section	.text.maximum_forward,"ax",@progbits
	.align	128
        .global         maximum_forward
        .type           maximum_forward,@function
        .size           maximum_forward,(.L_x_27 - maximum_forward)
        .other          maximum_forward,@"STO_CUDA_ENTRY STV_DEFAULT"
maximum_forward:
.text.maximum_forward:
        /* <DEDUP_REMOVED lines=22> */
.L_x_16:
        /* <DEDUP_REMOVED lines=30> */
[----:B------:R-:W-:-:S04]  /*0340*/  @!P2 LOP3.LUT R3, RZ, R18, RZ, 0x33, !PT ;  /* 0x00000012ff03a212 */ /* 0x000fc800078e33ff */
[----:B------:R-:W-:Y:S01]  /*0350*/  MOV R4, R3 ;  /* 0x0000000300047202 */ /* 0x000fe20000000f00 */
[----:B------:R-:W-:-:S04]  /*0360*/  IMAD.MOV R5, RZ, RZ, -R3 ;  /* 0x000000ffff057224 */ /* 0x000fc800078e0a03 */
[----:B------:R-:W-:Y:S01]  /*0370*/  IMAD R18, R18, R5, R16 ;  /* 0x0000000512127224 */ /* 0x000fe200078e0210 */
[----:B------:R-:W-:Y:S06]  /*0380*/  BRA `(.L_x_15) ;  /* 0x00000000001c7947 */ /* 0x000fec0003800000 */
.L_x_14:
[----:B------:R-:W-:Y:S01]  /*0390*/  IMAD.MOV.U32 R6, RZ, RZ, R16 ;  /* 0x000000ffff067224 */ /* 0x000fe200078e0010 */
[----:B------:R-:W-:Y:S01]  /*03a0*/  MOV R2, 0x3e0 ;  /* 0x000003e000027802 */ /* 0x000fe20000000f00 */
[----:B------:R-:W-:Y:S02]  /*03b0*/  IMAD.MOV.U32 R4, RZ, RZ, R18 ;  /* 0x000000ffff047224 */ /* 0x000fe400078e0012 */
[----:B------:R-:W-:-:S07]  /*03c0*/  IMAD.MOV.U32 R3, RZ, RZ, R19 ;  /* 0x000000ffff037224 */ /* 0x000fce00078e0013 */
[----:B01----:R-:W-:Y:S05]  /*03d0*/  CALL.REL.NOINC `($__internal_1_$__cuda_sm20_div_u64) ;  /* 0x0000000800907944 */ /* 0x003fea0003c00000 */
[----:B------:R-:W-:-:S05]  /*03e0*/  IADD3 R3, PT, PT, -R4, RZ, RZ ;  /* 0x000000ff04037210 */ /* 0x000fca0007ffe1ff */
[----:B------:R-:W-:-:S07]  /*03f0*/  IMAD R18, R18, R3, R16 ;  /* 0x0000000312127224 */ /* 0x000fce00078e0210 */
.L_x_15:
        /* <DEDUP_REMOVED lines=15> */
.L_x_13:
        /* <DEDUP_REMOVED lines=10> */
.L_x_20:
[----:B------:R-:W-:Y:S02]  /*0590*/  LOP3.LUT R18, RZ, R14, RZ, 0x33, !PT ;  /* 0x0000000eff127212 */ /* 0x000fe400078e33ff */
[----:B------:R-:W-:Y:S02]  /*05a0*/  LOP3.LUT R3, RZ, R15, RZ, 0x33, !PT ;  /* 0x0000000fff037212 */ /* 0x000fe400078e33ff */
[----:B--2---:R-:W-:-:S04]  /*05b0*/  IADD3 R18, P0, PT, R18, UR12, RZ ;  /* 0x0000000c12127c10 */ /* 0x004fc8000ff1e0ff */
[----:B------:R-:W-:Y:S02]  /*05c0*/  IADD3.X R3, PT, PT, R3, UR13, RZ, P0, !PT ;  /* 0x0000000d03037c10 */ /* 0x000fe400087fe4ff */
[C---:B------:R-:W-:Y:S02]  /*05d0*/  SHF.L.U32 R14, R18.reuse, 0x3, RZ ;  /* 0x00000003120e7819 */ /* 0x040fe400000006ff */
        /* <DEDUP_REMOVED lines=12> */
[----:B--2---:R-:W-:-:S06]  /*06a0*/  VIADD R2, R4, 0xffffffe ;  /* 0x0ffffffe04027836 */ /* 0x004fcc0000000000 */
[----:B------:R2:W3:Y:S02]  /*06b0*/  F2I.FTZ.U32.TRUNC.NTZ R3, R2 ;  /* 0x0000000200037305 */ /* 0x0004e4000021f000 */
[----:B--2---:R-:W-:Y:S02]  /*06c0*/  IMAD.MOV.U32 R2, RZ, RZ, RZ ;  /* 0x000000ffff027224 */ /* 0x004fe400078e00ff */
[----:B---3--:R-:W-:-:S04]  /*06d0*/  IMAD R5, R5, R3, RZ ;  /* 0x0000000305057224 */ /* 0x008fc800078e02ff */
[----:B------:R-:W-:-:S06]  /*06e0*/  IMAD.HI.U32 R6, R3, R5, R2 ;  /* 0x0000000503067227 */ /* 0x000fcc00078e0002 */
[----:B------:R-:W-:-:S05]  /*06f0*/  IMAD.HI.U32 R6, R6, R19, RZ ;  /* 0x0000001306067227 */ /* 0x000fca00078e00ff */
[----:B------:R-:W-:-:S05]  /*0700*/  IADD3 R3, PT, PT, -R6, RZ, RZ ;  /* 0x000000ff06037210 */ /* 0x000fca0007ffe1ff */
[----:B------:R-:W-:-:S05]  /*0710*/  IMAD R3, R14, R3, R19 ;  /* 0x000000030e037224 */ /* 0x000fca00078e0213 */
[----:B------:R-:W-:-:S13]  /*0720*/  ISETP.GE.U32.AND P0, PT, R3, R14, PT ;  /* 0x0000000e0300720c */ /* 0x000fda0003f06070 */
[----:B------:R-:W-:Y:S02]  /*0730*/  @P0 IMAD.IADD R3, R3, 0x1, -R14 ;  /* 0x0000000103030824 */ /* 0x000fe400078e0a0e */
[----:B------:R-:W-:-:S03]  /*0740*/  @P0 VIADD R6, R6, 0x1 ;  /* 0x0000000106060836 */ /* 0x000fc60000000000 */
[----:B------:R-:W-:-:S13]  /*0750*/  ISETP.GE.U32.AND P1, PT, R3, R14, PT ;  /* 0x0000000e0300720c */ /* 0x000fda0003f26070 */
[----:B------:R-:W-:Y:S01]  /*0760*/  @P1 VIADD R6, R6, 0x1 ;  /* 0x0000000106061836 */ /* 0x000fe20000000000 */
[----:B------:R-:W-:-:S04]  /*0770*/  @!P2 LOP3.LUT R6, RZ, R14, RZ, 0x33, !PT ;  /* 0x0000000eff06a212 */ /* 0x000fc800078e33ff */
[----:B------:R-:W-:Y:S01]  /*0780*/  IADD3 R2, PT, PT, -R6, RZ, RZ ;  /* 0x000000ff06027210 */ /* 0x000fe20007ffe1ff */
[----:B------:R-:W-:-:S04]  /*0790*/  IMAD.MOV.U32 R4, RZ, RZ, R6 ;  /* 0x000000ffff047224 */ /* 0x000fc800078e0006 */
[----:B------:R-:W-:Y:S01]  /*07a0*/  IMAD R14, R14, R2, R19 ;  /* 0x000000020e0e7224 */ /* 0x000fe200078e0213 */
[----:B------:R-:W-:Y:S06]  /*07b0*/  BRA `(.L_x_19) ;  /* 0x00000000001c7947 */ /* 0x000fec0003800000 */
.L_x_18:
[----:B------:R-:W-:Y:S01]  /*07c0*/  IMAD.MOV.U32 R6, RZ, RZ, R19 ;  /* 0x000000ffff067224 */ /* 0x000fe200078e0013 */
[----:B------:R-:W-:Y:S01]  /*07d0*/  MOV R3, R15 ;  /* 0x0000000f00037202 */ /* 0x000fe20000000f00 */
[----:B------:R-:W-:Y:S01]  /*07e0*/  IMAD.MOV.U32 R4, RZ, RZ, R14 ;  /* 0x000000ffff047224 */ /* 0x000fe200078e000e */
[----:B------:R-:W-:-:S07]  /*07f0*/  MOV R2, 0x810 ;  /* 0x0000081000027802 */ /* 0x000fce0000000f00 */
[----:B01----:R-:W-:Y:S05]  /*0800*/  CALL.REL.NOINC `($__internal_1_$__cuda_sm20_div_u64) ;  /* 0x0000000400847944 */ /* 0x003fea0003c00000 */
[----:B------:R-:W-:-:S04]  /*0810*/  IMAD.MOV R2, RZ, RZ, -R4 ;  /* 0x000000ffff027224 */ /* 0x000fc800078e0a04 */
[----:B------:R-:W-:-:S07]  /*0820*/  IMAD R14, R14, R2, R19 ;  /* 0x000000020e0e7224 */ /* 0x000fce00078e0213 */
.L_x_19:
        /* <DEDUP_REMOVED lines=15> */
.L_x_17:
        /* <DEDUP_REMOVED lines=9> */
.L_x_24:
        /* <DEDUP_REMOVED lines=31> */
[----:B------:R-:W-:-:S05]  /*0ba0*/  IADD3 R5, PT, PT, -R3, RZ, RZ ;  /* 0x000000ff03057210 */ /* 0x000fca0007ffe1ff */
[----:B------:R-:W-:Y:S01]  /*0bb0*/  IMAD R18, R18, R5, R0 ;  /* 0x0000000512127224 */ /* 0x000fe200078e0200 */
[----:B------:R-:W-:Y:S06]  /*0bc0*/  BRA `(.L_x_23) ;  /* 0x0000000000207947 */ /* 0x000fec0003800000 */
.L_x_22:
[----:B------:R-:W-:Y:S01]  /*0bd0*/  IMAD.MOV.U32 R6, RZ, RZ, R0 ;  /* 0x000000ffff067224 */ /* 0x000fe200078e0000 */
[----:B------:R-:W-:Y:S01]  /*0be0*/  MOV R2, 0xc20 ;  /* 0x00000c2000027802 */ /* 0x000fe20000000f00 */
[----:B------:R-:W-:Y:S02]  /*0bf0*/  IMAD.MOV.U32 R4, RZ, RZ, R18 ;  /* 0x000000ffff047224 */ /* 0x000fe400078e0012 */
[----:B------:R-:W-:-:S07]  /*0c00*/  IMAD.MOV.U32 R3, RZ, RZ, R19 ;  /* 0x000000ffff037224 */ /* 0x000fce00078e0013 */
[----:B01----:R-:W-:Y:S05]  /*0c10*/  CALL.REL.NOINC `($__internal_1_$__cuda_sm20_div_u64) ;  /* 0x0000000000807944 */ /* 0x003fea0003c00000 */
[----:B------:R-:W-:Y:S01]  /*0c20*/  IADD3 R5, PT, PT, -R4, RZ, RZ ;  /* 0x000000ff04057210 */ /* 0x000fe20007ffe1ff */
[----:B------:R-:W-:-:S04]  /*0c30*/  IMAD.MOV.U32 R3, RZ, RZ, R4 ;  /* 0x000000ffff037224 */ /* 0x000fc800078e0004 */
[----:B------:R-:W-:-:S07]  /*0c40*/  IMAD R18, R18, R5, R0 ;  /* 0x0000000512127224 */ /* 0x000fce00078e0200 */
.L_x_23:
[----:B0-----:R-:W-:-:S04]  /*0c50*/  LEA R4, P0, R11, R16, 0x3 ;  /* 0x000000100b047211 */ /* 0x001fc800078018ff */
[----:B------:R-:W-:-:S06]  /*0c60*/  LEA.HI.X R5, R11, R17, RZ, 0x3, P0 ;  /* 0x000000110b057211 */ /* 0x000fcc00000f1cff */
[----:B------:R-:W2:Y:S01]  /*0c70*/  LDG.E R5, desc[UR10][R4.64] ;  /* 0x0000000a04057981 */ /* 0x000ea2000c1e1900 */
[----:B------:R-:W-:Y:S01]  /*0c80*/  UIADD3 UR6, UPT, UPT, UR4, 0x1, URZ ;  /* 0x0000000104067890 */ /* 0x000fe2000fffe0ff */
[----:B------:R-:W-:Y:S01]  /*0c90*/  IMAD.MOV.U32 R0, RZ, RZ, R3 ;  /* 0x000000ffff007224 */ /* 0x000fe200078e0003 */
[----:B------:R-:W-:Y:S02]  /*0ca0*/  UMOV UR7, URZ ;  /* 0x000000ff00077c82 */ /* 0x000fe40008000000 */
[----:B-1----:R-:W-:Y:S01]  /*0cb0*/  UISETP.GE.U32.AND UP0, UPT, UR6, UR8, UPT ;  /* 0x000000080600728c */ /* 0x002fe2000bf06070 */
[----:B------:R-:W-:Y:S01]  /*0cc0*/  MOV R3, UR7 ;  /* 0x0000000700037c02 */ /* 0x000fe20008000f00 */
[----:B------:R-:W-:Y:S01]  /*0cd0*/  IMAD.U32 R2, RZ, RZ, UR6 ;  /* 0x00000006ff027e24 */ /* 0x000fe2000f8e00ff */
[----:B------:R-:W-:Y:S01]  /*0ce0*/  UMOV UR4, UR6 ;  /* 0x0000000600047c82 */ /* 0x000fe20008000000 */
[----:B------:R-:W-:Y:S01]  /*0cf0*/  UISETP.GE.U32.AND.EX UP0, UPT, URZ, UR9, UPT, UP0 ;  /* 0x00000009ff00728c */ /* 0x000fe2000bf06100 */
[----:B--2---:R-:W-:-:S08]  /*0d00*/  IMAD R20, R5, R18, R20 ;  /* 0x0000001205147224 */ /* 0x004fd000078e0214 */
[----:B------:R-:W-:Y:S05]  /*0d10*/  BRA.U !UP0, `(.L_x_24) ;  /* 0xfffffffd08247547 */ /* 0x000fea000b83ffff */
[----:B------:R-:W-:Y:S02]  /*0d20*/  IMAD.MOV.U32 R2, RZ, RZ, R20 ;  /* 0x000000ffff027224 */ /* 0x000fe400078e0014 */
[----:B------:R-:W-:-:S07]  /*0d30*/  IMAD.MOV.U32 R3, RZ, RZ, RZ ;  /* 0x000000ffff037224 */ /* 0x000fce00078e00ff */
.L_x_21:
[----:B------:R-:W0:Y:S01]  /*0d40*/  LDCU.64 UR8, c[0x0][0x3b0] ;  /* 0x00007600ff0877ac */ /* 0x000e220008000a00 */
[----:B------:R-:W1:Y:S01]  /*0d50*/  LDCU.64 UR6, c[0x0][0x3a0] ;  /* 0x00007400ff0677ac */ /* 0x000e620008000a00 */
[----:B0-----:R-:W-:Y:S02]  /*0d60*/  LEA R6, P1, R14, UR8, 0x2 ;  /* 0x000000080e067c11 */ /* 0x001fe4000f8210ff */
[----:B-1----:R-:W-:Y:S02]  /*0d70*/  LEA R4, P0, R12, UR6, 0x2 ;  /* 0x000000060c047c11 */ /* 0x002fe4000f8010ff */
[----:B------:R-:W-:Y:S02]  /*0d80*/  LEA.HI.X R7, R14, UR9, R15, 0x2, P1 ;  /* 0x000000090e077c11 */ /* 0x000fe400088f140f */
[----:B------:R-:W-:Y:S01]  /*0d90*/  LEA.HI.X R5, R12, UR7, R13, 0x2, P0 ;  /* 0x000000070c057c11 */ /* 0x000fe200080f140d */
[----:B------:R-:W0:Y:S03]  /*0da0*/  LDCU.64 UR6, c[0x0][0x3c0] ;  /* 0x00007800ff0677ac */ /* 0x000e260008000a00 */
[----:B------:R-:W2:Y:S04]  /*0db0*/  LDG.E R7, desc[UR10][R6.64] ;  /* 0x0000000a06077981 */ /* 0x000ea8000c1e1900 */
[----:B------:R-:W2:Y:S01]  /*0dc0*/  LDG.E R4, desc[UR10][R4.64] ;  /* 0x0000000a04047981 */ /* 0x000ea2000c1e1900 */
[----:B0-----:R-:W-:-:S04]  /*0dd0*/  LEA R8, P0, R2, UR6, 0x2 ;  /* 0x0000000602087c11 */ /* 0x001fc8000f8010ff */
[----:B------:R-:W-:Y:S02]  /*0de0*/  LEA.HI.X R9, R2, UR7, R3, 0x2, P0 ;  /* 0x0000000702097c11 */ /* 0x000fe400080f1403 */
[----:B--2---:R-:W-:-:S05]  /*0df0*/  FMNMX R3, R4, R7, !PT ;  /* 0x0000000704037209 */ /* 0x004fca0007800000 */
[----:B------:R-:W-:Y:S01]  /*0e00*/  STG.E desc[UR10][R8.64], R3 ;  /* 0x0000000308007986 */ /* 0x000fe2000c10190a */
[----:B------:R-:W-:Y:S05]  /*0e10*/  EXIT ;  /* 0x000000000000794d */ /* 0x000fea0003800000 */
        .weak           $__internal_1_$__cuda_sm20_div_u64
        .type           $__internal_1_$__cuda_sm20_div_u64,@function
        .size           $__internal_1_$__cuda_sm20_div_u64,(.L_x_27 - $__internal_1_$__cuda_sm20_div_u64)
$__internal_1_$__cuda_sm20_div_u64:
[----:B------:R-:W-:-:S06]  /*0e20*/  MOV R5, R3 ;  /* 0x0000000300057202 */ /* 0x000fcc0000000f00 */
        /* <DEDUP_REMOVED lines=8> */
[----:B------:R-:W-:Y:S02]  /*0eb0*/  IMAD.MOV.U32 R9, RZ, RZ, RZ ;  /* 0x000000ffff097224 */ /* 0x000fe400078e00ff */
        /* <DEDUP_REMOVED lines=20> */
[----:B------:R-:W-:-:S04]  /*1000*/  IADD3 R7, P2, PT, R7, R10, RZ ;  /* 0x0000000a07077210 */ /* 0x000fc80007f5e0ff */
[----:B------:R-:W-:Y:S01]  /*1010*/  IADD3.X R5, PT, PT, R8, R5, RZ, P0, !PT ;  /* 0x0000000508057210 */ /* 0x000fe200007fe4ff */
[----:B------:R-:W-:-:S03]  /*1020*/  IMAD.HI.U32 R8, R7, R6, RZ ;  /* 0x0000000607087227 */ /* 0x000fc600078e00ff */
[----:B------:R-:W-:Y:S01]  /*1030*/  IADD3.X R5, PT, PT, RZ, RZ, R5, P2, P1 ;  /* 0x000000ffff057210 */ /* 0x000fe200017e2405 */
[----:B------:R-:W-:-:S04]  /*1040*/  IMAD.WIDE.U32 R8, R7, UR5, R8 ;  /* 0x0000000507087c25 */ /* 0x000fc8000f8e0008 */
[C---:B------:R-:W-:Y:S02]  /*1050*/  IMAD R7, R5.reuse, UR5, RZ ;  /* 0x0000000505077c24 */ /* 0x040fe4000f8e02ff */
[----:B------:R-:W-:-:S04]  /*1060*/  IMAD.HI.U32 R8, P0, R5, R6, R8 ;  /* 0x0000000605087227 */ /* 0x000fc80007800008 */
[----:B------:R-:W-:Y:S01]  /*1070*/  IMAD.HI.U32 R9, R5, UR5, RZ ;  /* 0x0000000505097c27 */ /* 0x000fe2000f8e00ff */
[----:B------:R-:W-:-:S03]  /*1080*/  IADD3 R5, P1, PT, R7, R8, RZ ;  /* 0x0000000807057210 */ /* 0x000fc60007f3e0ff */
[----:B------:R-:W-:Y:S02]  /*1090*/  IMAD.X R9, RZ, RZ, R9, P0 ;  /* 0x000000ffff097224 */ /* 0x000fe400000e0609 */
[----:B------:R-:W-:-:S03]  /*10a0*/  IMAD.WIDE.U32 R22, R5, R4, RZ ;  /* 0x0000000405167225 */ /* 0x000fc600078e00ff */
[----:B------:R-:W-:Y:S01]  /*10b0*/  IADD3.X R9, PT, PT, RZ, R9, RZ, P1, !PT ;  /* 0x00000009ff097210 */ /* 0x000fe20000ffe4ff */
[C---:B------:R-:W-:Y:S01]  /*10c0*/  IMAD R8, R5.reuse, R3, R23 ;  /* 0x0000000305087224 */ /* 0x040fe200078e0217 */
[----:B------:R-:W-:Y:S01]  /*10d0*/  IADD3 R7, P1, PT, -R22, R6, RZ ;  /* 0x0000000616077210 */ /* 0x000fe20007f3e1ff */
[----:B------:R-:W-:Y:S02]  /*10e0*/  VIADD R10, R5, 0x1 ;  /* 0x00000001050a7836 */ /* 0x000fe40000000000 */
[-C--:B------:R-:W-:Y:S01]  /*10f0*/  IMAD R6, R9, R4.reuse, R8 ;  /* 0x0000000409067224 */ /* 0x080fe200078e0208 */
[----:B------:R-:W-:-:S04]  /*1100*/  ISETP.GE.U32.AND P0, PT, R7, R4, PT ;  /* 0x000000040700720c */ /* 0x000fc80003f06070 */
[----:B------:R-:W-:Y:S02]  /*1110*/  IADD3.X R6, PT, PT, ~R6, UR5, RZ, P1, !PT ;  /* 0x0000000506067c10 */ /* 0x000fe40008ffe5ff */
[----:B------:R-:W-:Y:S02]  /*1120*/  IADD3 R8, P1, PT, -R4, R7, RZ ;  /* 0x0000000704087210 */ /* 0x000fe40007f3e1ff */
[----:B------:R-:W-:-:S03]  /*1130*/  ISETP.GE.U32.AND.EX P0, PT, R6, R3, PT, P0 ;  /* 0x000000030600720c */ /* 0x000fc60003f06100 */
[----:B------:R-:W-:Y:S01]  /*1140*/  IMAD.X R9, R6, 0x1, ~R3, P1 ;  /* 0x0000000106097824 */ /* 0x000fe200008e0e03 */
[----:B------:R-:W-:Y:S02]  /*1150*/  SEL R7, R8, R7, P0 ;  /* 0x0000000708077207 */ /* 0x000fe40000000000 */
[----:B------:R-:W-:Y:S02]  /*1160*/  SEL R10, R10, R5, P0 ;  /* 0x000000050a0a7207 */ /* 0x000fe40000000000 */
[----:B------:R-:W-:Y:S02]  /*1170*/  SEL R6, R9, R6, P0 ;  /* 0x0000000609067207 */ /* 0x000fe40000000000 */
[----:B------:R-:W-:Y:S02]  /*1180*/  ISETP.GE.U32.AND P0, PT, R7, R4, PT ;  /* 0x000000040700720c */ /* 0x000fe40003f06070 */
[----:B------:R-:W-:Y:S02]  /*1190*/  ISETP.NE.U32.AND P1, PT, R4, RZ, PT ;  /* 0x000000ff0400720c */ /* 0x000fe40003f25070 */
[----:B------:R-:W-:-:S02]  /*11a0*/  IADD3 R5, PT, PT, R10, 0x1, RZ ;  /* 0x000000010a057810 */ /* 0x000fc40007ffe0ff */
[----:B------:R-:W-:Y:S02]  /*11b0*/  ISETP.GE.U32.AND.EX P0, PT, R6, R3, PT, P0 ;  /* 0x000000030600720c */ /* 0x000fe40003f06100 */
[----:B------:R-:W-:Y:S01]  /*11c0*/  ISETP.NE.AND.EX P1, PT, R3, RZ, PT, P1 ;  /* 0x000000ff0300720c */ /* 0x000fe20003f25310 */
[----:B------:R-:W-:Y:S01]  /*11d0*/  IMAD.MOV.U32 R3, RZ, RZ, 0x0 ;  /* 0x00000000ff037424 */ /* 0x000fe200078e00ff */
[----:B------:R-:W-:-:S04]  /*11e0*/  SEL R4, R5, R10, P0 ;  /* 0x0000000a05047207 */ /* 0x000fc80000000000 */
[----:B------:R-:W-:Y:S01]  /*11f0*/  SEL R4, R4, 0xffffffff, P1 ;  /* 0xffffffff04047807 */ /* 0x000fe20000800000 */
[----:B------:R-:W-:Y:S06]  /*1200*/  RET.REL.NODEC R2 `(maximum_forward) ;  /* 0xffffffec027c7950 */ /* 0x000fec0003c3ffff */
.L_x_25:
        /* <DEDUP_REMOVED lines=15> */
.L_x_27:


//--------------------- .nv.shared.reserved.0     --------------------------
	.section	.nv.shared.reserved.0,"aw",@nobits
	.weak		__nv_reservedSMEM_offset_0_alias
	.size		__nv_reservedSMEM_offset_0_alias, 0, 64
	.other		__nv_reservedSMEM_offset_0_alias,@"STO_CUDA_RESERVED_SHARED STV_DEFAULT"
__nv_reservedSMEM_offset_0_alias:
	.zero		0
	.zero		64


//--------------------- .nv.constant0.maximum_backward --------------------------
	.section	.nv.constant0.maximum_backward,"a",@progbits
	.sectionflags	@""
	.align	4
.nv.constant0.maximum_backward:
	.zero		992


//--------------------- .nv.constant0.maximum_forward --------------------------
	.section	.nv.constant0.maximum_forward,"a",@progbits
	.sectionflags	@""
	.align	4
.nv.constant0.maximum_forward:
	.zero		976


//--------------------- SYMBOLS --------------------------

	.type		.nv.reservedSmem.offset0,@object
	.size		.nv.reservedSmem.offset0,0x4
